	.headerflags	@"EF_CUDA_TEXMODE_UNIFIED EF_CUDA_64BIT_ADDRESS EF_CUDA_ACCELERATORS EF_CUDA_SM90 EF_CUDA_VIRTUAL_SM(EF_CUDA_SM90)"
	.elftype	@"ET_EXEC"


//--------------------- .nv.info                  --------------------------
	.section	.nv.info,"",@"SHT_CUDA_INFO"
	.align	4


	//----- nvinfo : EIATTR_REGCOUNT
	.align		4
        /*0000*/ 	.byte	0x04, 0x2f
        /*0002*/ 	.short	(.L_1 - .L_0)
	.align		4
.L_0:
        /*0004*/ 	.word	index@(triton_poi_fused__unsafe_index_add_convolution_mul_sub_28)
        /*0008*/ 	.word	0x00000040


	//----- nvinfo : EIATTR_MIN_STACK_SIZE
	.align		4
.L_1:
        /*000c*/ 	.byte	0x04, 0x12
        /*000e*/ 	.short	(.L_3 - .L_2)
	.align		4
.L_2:
        /*0010*/ 	.word	index@(triton_poi_fused__unsafe_index_add_convolution_mul_sub_28)
        /*0014*/ 	.word	0x00000000


	//----- nvinfo : EIATTR_FRAME_SIZE
	.align		4
.L_3:
        /*0018*/ 	.byte	0x04, 0x11
        /*001a*/ 	.short	(.L_5 - .L_4)
	.align		4
.L_4:
        /*001c*/ 	.word	index@(triton_poi_fused__unsafe_index_add_convolution_mul_sub_28)
        /*0020*/ 	.word	0x00000000


	//----- nvinfo : EIATTR_MIN_STACK_SIZE
	.align		4
.L_5:
        /*0024*/ 	.byte	0x04, 0x12
        /*0026*/ 	.short	(.L_7 - .L_6)
	.align		4
.L_6:
        /*0028*/ 	.word	index@(triton_poi_fused__unsafe_index_add_convolution_mul_sub_28)
        /*002c*/ 	.word	0x00000000
.L_7:


//--------------------- .nv.info.triton_poi_fused__unsafe_index_add_convolution_mul_sub_28 --------------------------
	.section	.nv.info.triton_poi_fused__unsafe_index_add_convolution_mul_sub_28,"",@"SHT_CUDA_INFO"
	.sectionflags	@""
	.align	4


	//----- nvinfo : EIATTR_CUDA_API_VERSION
	.align		4
        /*0000*/ 	.byte	0x04, 0x37
        /*0002*/ 	.short	(.L_9 - .L_8)
.L_8:
        /*0004*/ 	.word	0x0000007c


	//----- nvinfo : EIATTR_KPARAM_INFO
	.align		4
.L_9:
        /*0008*/ 	.byte	0x04, 0x17
        /*000a*/ 	.short	(.L_11 - .L_10)
.L_10:
        /*000c*/ 	.word	0x00000000
        /*0010*/ 	.short	0x000a
        /*0012*/ 	.short	0x004c
        /*0014*/ 	.byte	0x00, 0xf0, 0x11, 0x00


	//----- nvinfo : EIATTR_KPARAM_INFO
	.align		4
.L_11:
        /*0018*/ 	.byte	0x04, 0x17
        /*001a*/ 	.short	(.L_13 - .L_12)
.L_12:
        /*001c*/ 	.word	0x00000000
        /*0020*/ 	.short	0x0009
        /*0022*/ 	.short	0x0048
        /*0024*/ 	.byte	0x00, 0xf0, 0x11, 0x00


	//----- nvinfo : EIATTR_KPARAM_INFO
	.align		4
.L_13:
        /*0028*/ 	.byte	0x04, 0x17
        /*002a*/ 	.short	(.L_15 - .L_14)
.L_14:
        /*002c*/ 	.word	0x00000000
        /*0030*/ 	.short	0x0008
        /*0032*/ 	.short	0x0040
        /*0034*/ 	.byte	0x00, 0xf4, 0x21, 0x00


	//----- nvinfo : EIATTR_KPARAM_INFO
	.align		4
.L_15:
        /*0038*/ 	.byte	0x04, 0x17
        /*003a*/ 	.short	(.L_17 - .L_16)
.L_16:
        /*003c*/ 	.word	0x00000000
        /*0040*/ 	.short	0x0007
        /*0042*/ 	.short	0x0038
        /*0044*/ 	.byte	0x00, 0xf4, 0x21, 0x00


	//----- nvinfo : EIATTR_KPARAM_INFO
	.align		4
.L_17:
        /*0048*/ 	.byte	0x04, 0x17
        /*004a*/ 	.short	(.L_19 - .L_18)
.L_18:
        /*004c*/ 	.word	0x00000000
        /*0050*/ 	.short	0x0006
        /*0052*/ 	.short	0x0030
        /*0054*/ 	.byte	0x00, 0xf4, 0x21, 0x00


	//----- nvinfo : EIATTR_KPARAM_INFO
	.align		4
.L_19:
        /*0058*/ 	.byte	0x04, 0x17
        /*005a*/ 	.short	(.L_21 - .L_20)
.L_20:
        /*005c*/ 	.word	0x00000000
        /*0060*/ 	.short	0x0005
        /*0062*/ 	.short	0x0028
        /*0064*/ 	.byte	0x00, 0xf4, 0x21, 0x00


	//----- nvinfo : EIATTR_KPARAM_INFO
	.align		4
.L_21:
        /*0068*/ 	.byte	0x04, 0x17
        /*006a*/ 	.short	(.L_23 - .L_22)
.L_22:
        /*006c*/ 	.word	0x00000000
        /*0070*/ 	.short	0x0004
        /*0072*/ 	.short	0x0020
        /*0074*/ 	.byte	0x00, 0xf4, 0x21, 0x00


	//----- nvinfo : EIATTR_KPARAM_INFO
	.align		4
.L_23:
        /*0078*/ 	.byte	0x04, 0x17
        /*007a*/ 	.short	(.L_25 - .L_24)
.L_24:
        /*007c*/ 	.word	0x00000000
        /*0080*/ 	.short	0x0003
        /*0082*/ 	.short	0x0018
        /*0084*/ 	.byte	0x00, 0xf4, 0x21, 0x00


	//----- nvinfo : EIATTR_KPARAM_INFO
	.align		4
.L_25:
        /*0088*/ 	.byte	0x04, 0x17
        /*008a*/ 	.short	(.L_27 - .L_26)
.L_26:
        /*008c*/ 	.word	0x00000000
        /*0090*/ 	.short	0x0002
        /*0092*/ 	.short	0x0010
        /*0094*/ 	.byte	0x00, 0xf4, 0x21, 0x00


	//----- nvinfo : EIATTR_KPARAM_INFO
	.align		4
.L_27:
        /*0098*/ 	.byte	0x04, 0x17
        /*009a*/ 	.short	(.L_29 - .L_28)
.L_28:
        /*009c*/ 	.word	0x00000000
        /*00a0*/ 	.short	0x0001
        /*00a2*/ 	.short	0x0008
        /*00a4*/ 	.byte	0x00, 0xf4, 0x21, 0x00


	//----- nvinfo : EIATTR_KPARAM_INFO
	.align		4
.L_29:
        /*00a8*/ 	.byte	0x04, 0x17
        /*00aa*/ 	.short	(.L_31 - .L_30)
.L_30:
        /*00ac*/ 	.word	0x00000000
        /*00b0*/ 	.short	0x0000
        /*00b2*/ 	.short	0x0000
        /*00b4*/ 	.byte	0x00, 0xf4, 0x21, 0x00


	//----- nvinfo : EIATTR_SPARSE_MMA_MASK
	.align		4
.L_31:
        /*00b8*/ 	.byte	0x03, 0x50
        /*00ba*/ 	.short	0x0000


	//----- nvinfo : EIATTR_MAXREG_COUNT
	.align		4
        /*00bc*/ 	.byte	0x03, 0x1b
        /*00be*/ 	.short	0x00ff


	//----- nvinfo : EIATTR_EXIT_INSTR_OFFSETS
	.align		4
        /*00c0*/ 	.byte	0x04, 0x1c
        /*00c2*/ 	.short	(.L_33 - .L_32)


	//   ....[0]....
.L_32:
        /*00c4*/ 	.word	0x00001f00


	//   ....[1]....
        /*00c8*/ 	.word	0x00001f20


	//----- nvinfo : EIATTR_REQNTID
	.align		4
.L_33:
        /*00cc*/ 	.byte	0x04, 0x10
        /*00ce*/ 	.short	(.L_35 - .L_34)
.L_34:
        /*00d0*/ 	.word	0x00000100
        /*00d4*/ 	.word	0x00000001
        /*00d8*/ 	.word	0x00000001


	//----- nvinfo : EIATTR_CBANK_PARAM_SIZE
	.align		4
.L_35:
        /*00dc*/ 	.byte	0x03, 0x19
        /*00de*/ 	.short	0x0050


	//----- nvinfo : EIATTR_PARAM_CBANK
	.align		4
        /*00e0*/ 	.byte	0x04, 0x0a
        /*00e2*/ 	.short	(.L_37 - .L_36)
	.align		4
.L_36:
        /*00e4*/ 	.word	index@(.nv.constant0.triton_poi_fused__unsafe_index_add_convolution_mul_sub_28)
        /*00e8*/ 	.short	0x0210
        /*00ea*/ 	.short	0x0050


	//----- nvinfo : EIATTR_SW_WAR
	.align		4
.L_37:
        /*00ec*/ 	.byte	0x04, 0x36
        /*00ee*/ 	.short	(.L_39 - .L_38)
.L_38:
        /*00f0*/ 	.word	0x00000008
.L_39:


//--------------------- .nv.callgraph             --------------------------
	.section	.nv.callgraph,"",@"SHT_CUDA_CALLGRAPH"
	.align	4
	.sectionentsize	8
	.align		4
        /*0000*/ 	.word	0x00000000
	.align		4
        /*0004*/ 	.word	0xffffffff
	.align		4
        /*0008*/ 	.word	0x00000000
	.align		4
        /*000c*/ 	.word	0xfffffffe
	.align		4
        /*0010*/ 	.word	0x00000000
	.align		4
        /*0014*/ 	.word	0xfffffffd
	.align		4
        /*0018*/ 	.word	0x00000000
	.align		4
        /*001c*/ 	.word	0xfffffffc


//--------------------- .text.triton_poi_fused__unsafe_index_add_convolution_mul_sub_28 --------------------------
	.section	.text.triton_poi_fused__unsafe_index_add_convolution_mul_sub_28,"ax",@progbits
	.sectionflags	@"SHF_BARRIERS=1"
	.align	128
        .global         triton_poi_fused__unsafe_index_add_convolution_mul_sub_28
        .type           triton_poi_fused__unsafe_index_add_convolution_mul_sub_28,@function
        .size           triton_poi_fused__unsafe_index_add_convolution_mul_sub_28,(.L_x_1 - triton_poi_fused__unsafe_index_add_convolution_mul_sub_28)
        .other          triton_poi_fused__unsafe_index_add_convolution_mul_sub_28,@"STO_CUDA_ENTRY STV_DEFAULT"
triton_poi_fused__unsafe_index_add_convolution_mul_sub_28:
.text.triton_poi_fused__unsafe_index_add_convolution_mul_sub_28:
[----:B------:R-:W0:Y:S01]  /*0000*/  LDC R1, c[0x0][0x28] ;  /* 0x00000a00ff017b82 */ /* 0x000e220000000800 */
[----:B------:R-:W1:Y:S07]  /*0010*/  S2R R6, SR_TID.X ;  /* 0x0000000000067919 */ /* 0x000e6e0000002100 */
[----:B------:R-:W2:Y:S01]  /*0020*/  LDC.64 R14, c[0x0][0x218] ;  /* 0x00008600ff0e7b82 */ /* 0x000ea20000000a00 */
[----:B------:R-:W-:Y:S01]  /*0030*/  CS2R R24, SRZ ;  /* 0x0000000000187805 */ /* 0x000fe2000001ff00 */
[----:B------:R-:W-:Y:S01]  /*0040*/  ULDC.64 UR6, c[0x0][0x208] ;  /* 0x0000820000067ab9 */ /* 0x000fe20000000a00 */
[----:B------:R-:W3:Y:S05]  /*0050*/  S2R R5, SR_CTAID.X ;  /* 0x0000000000057919 */ /* 0x000eea0000002500 */
[----:B------:R-:W4:Y:S08]  /*0060*/  LDC.64 R26, c[0x0][0x220] ;  /* 0x00008800ff1a7b82 */ /* 0x000f300000000a00 */
[----:B------:R-:W5:Y:S01]  /*0070*/  LDC.64 R28, c[0x0][0x230] ;  /* 0x00008c00ff1c7b82 */ /* 0x000f620000000a00 */
[----:B------:R-:W-:-:S07]  /*0080*/  CS2R R10, SRZ ;  /* 0x00000000000a7805 */ /* 0x000fce000001ff00 */
[----:B------:R-:W5:Y:S01]  /*0090*/  LDC.64 R18, c[0x0][0x240] ;  /* 0x00009000ff127b82 */ /* 0x000f620000000a00 */
[----:B------:R-:W-:Y:S02]  /*00a0*/  CS2R R20, SRZ ;  /* 0x0000000000147805 */ /* 0x000fe4000001ff00 */
[----:B------:R-:W-:Y:S02]  /*00b0*/  CS2R R16, SRZ ;  /* 0x0000000000107805 */ /* 0x000fe4000001ff00 */
[----:B------:R-:W-:Y:S02]  /*00c0*/  CS2R R38, SRZ ;  /* 0x0000000000267805 */ /* 0x000fe4000001ff00 */
[----:B------:R-:W-:Y:S02]  /*00d0*/  CS2R R40, SRZ ;  /* 0x0000000000287805 */ /* 0x000fe4000001ff00 */
[----:B------:R-:W-:Y:S02]  /*00e0*/  CS2R R34, SRZ ;  /* 0x0000000000227805 */ /* 0x000fe4000001ff00 */
[----:B------:R-:W-:-:S02]  /*00f0*/  CS2R R36, SRZ ;  /* 0x0000000000247805 */ /* 0x000fc4000001ff00 */
[----:B-1----:R-:W-:Y:S01]  /*0100*/  SHF.R.U32.HI R3, RZ, 0x6, R6 ;  /* 0x00000006ff037819 */ /* 0x002fe20000011606 */
[----:B------:R-:W-:Y:S01]  /*0110*/  ULDC.64 UR4, c[0x0][0x228] ;  /* 0x00008a0000047ab9 */ /* 0x000fe20000000a00 */
[----:B---3--:R-:W-:Y:S02]  /*0120*/  IMAD.SHL.U32 R4, R5, 0x10, RZ ;  /* 0x0000001005047824 */ /* 0x008fe400078e00ff */
[----:B------:R-:W-:-:S04]  /*0130*/  SGXT.U32 R3, R3, 0x2 ;  /* 0x000000020303781a */ /* 0x000fc80000000000 */
[----:B------:R-:W-:-:S04]  /*0140*/  LOP3.LUT R4, R4, R3, RZ, 0xfc, !PT ;  /* 0x0000000304047212 */ /* 0x000fc800078efcff */
[----:B------:R-:W-:Y:S02]  /*0150*/  SHF.R.S32.HI R3, RZ, 0x1f, R4 ;  /* 0x0000001fff037819 */ /* 0x000fe40000011404 */
[----:B------:R-:W-:Y:S02]  /*0160*/  ISETP.GE.AND P1, PT, R4, 0x40, PT ;  /* 0x000000400400780c */ /* 0x000fe40003f26270 */
[----:B------:R-:W-:-:S04]  /*0170*/  LEA.HI R3, R3, R4, RZ, 0x3 ;  /* 0x0000000403037211 */ /* 0x000fc800078f18ff */
[----:B------:R-:W-:Y:S02]  /*0180*/  SHF.R.S32.HI R9, RZ, 0x3, R3 ;  /* 0x00000003ff097819 */ /* 0x000fe40000011403 */
[----:B------:R-:W-:-:S03]  /*0190*/  LOP3.LUT R31, R3, 0xfffffff8, RZ, 0xc0, !PT ;  /* 0xfffffff8031f7812 */ /* 0x000fc600078ec0ff */
[----:B--2---:R-:W-:-:S04]  /*01a0*/  IMAD.WIDE R12, R9, 0x8, R14 ;  /* 0x00000008090c7825 */ /* 0x004fc800078e020e */
[----:B------:R-:W-:Y:S01]  /*01b0*/  IMAD.IADD R31, R4, 0x1, -R31 ;  /* 0x00000001041f7824 */ /* 0x000fe200078e0a1f */
[----:B------:R1:W2:Y:S03]  /*01c0*/  @!P1 LDG.E.EL.64 R24, desc[UR6][R12.64] ;  /* 0x000000060c189981 */ /* 0x0002a6000c2e1b00 */
[----:B----4-:R-:W-:-:S05]  /*01d0*/  IMAD.WIDE R48, R31, 0x8, R26 ;  /* 0x000000081f307825 */ /* 0x010fca00078e021a */
[----:B------:R-:W3:Y:S01]  /*01e0*/  @!P1 LDG.E.EL.64 R10, desc[UR6][R48.64] ;  /* 0x00000006300a9981 */ /* 0x000ee2000c2e1b00 */
[----:B-----5:R-:W-:Y:S01]  /*01f0*/  IMAD.WIDE R22, R31, 0x8, R28 ;  /* 0x000000081f167825 */ /* 0x020fe200078e021c */
[----:B------:R-:W-:-:S04]  /*0200*/  LOP3.LUT R2, R4, 0x4, RZ, 0xfc, !PT ;  /* 0x0000000404027812 */ /* 0x000fc800078efcff */
[----:B------:R-:W4:Y:S01]  /*0210*/  @!P1 LDG.E.EL.64 R20, desc[UR6][R22.64] ;  /* 0x0000000616149981 */ /* 0x000f22000c2e1b00 */
[----:B0-----:R-:W-:Y:S01]  /*0220*/  IMAD.WIDE R32, R9, 0x8, R18 ;  /* 0x0000000809207825 */ /* 0x001fe200078e0212 */
[----:B------:R-:W-:-:S04]  /*0230*/  SHF.R.S32.HI R3, RZ, 0x1f, R2 ;  /* 0x0000001fff037819 */ /* 0x000fc80000011402 */
[----:B------:R0:W5:Y:S01]  /*0240*/  @!P1 LDG.E.EL.64 R16, desc[UR6][R32.64] ;  /* 0x0000000620109981 */ /* 0x000162000c2e1b00 */
[----:B------:R-:W-:Y:S02]  /*0250*/  LEA.HI R7, R3, R2, RZ, 0x3 ;  /* 0x0000000203077211 */ /* 0x000fe400078f18ff */
[----:B------:R-:W-:Y:S02]  /*0260*/  ISETP.GE.AND P0, PT, R2, 0x40, PT ;  /* 0x000000400200780c */ /* 0x000fe40003f06270 */
[----:B------:R-:W-:-:S04]  /*0270*/  LOP3.LUT R3, R7, 0xfffffff8, RZ, 0xc0, !PT ;  /* 0xfffffff807037812 */ /* 0x000fc800078ec0ff */
[----:B------:R-:W-:Y:S02]  /*0280*/  IADD3 R3, R2, -R3, RZ ;  /* 0x8000000302037210 */ /* 0x000fe40007ffe0ff */
[----:B------:R-:W-:-:S03]  /*0290*/  SHF.R.S32.HI R7, RZ, 0x3, R7 ;  /* 0x00000003ff077819 */ /* 0x000fc60000011407 */
[----:B-1----:R-:W-:-:S04]  /*02a0*/  IMAD.WIDE R12, R3, 0x8, R26 ;  /* 0x00000008030c7825 */ /* 0x002fc800078e021a */
[----:B------:R-:W-:Y:S01]  /*02b0*/  IMAD.WIDE R42, R3, 0x8, R28 ;  /* 0x00000008032a7825 */ /* 0x000fe200078e021c */
[----:B------:R1:W5:Y:S03]  /*02c0*/  @!P0 LDG.E.EL.64 R38, desc[UR6][R12.64] ;  /* 0x000000060c268981 */ /* 0x000366000c2e1b00 */
[C---:B0-----:R-:W-:Y:S01]  /*02d0*/  IMAD.WIDE R32, R7.reuse, 0x8, R14 ;  /* 0x0000000807207825 */ /* 0x041fe200078e020e */
[----:B------:R0:W5:Y:S03]  /*02e0*/  @!P0 LDG.E.EL.64 R40, desc[UR6][R42.64] ;  /* 0x000000062a288981 */ /* 0x000166000c2e1b00 */
[----:B------:R-:W-:Y:S01]  /*02f0*/  IMAD.WIDE R44, R7, 0x8, R18 ;  /* 0x00000008072c7825 */ /* 0x000fe200078e0212 */
[----:B------:R-:W5:Y:S04]  /*0300*/  @!P0 LDG.E.EL.64 R34, desc[UR6][R32.64] ;  /* 0x0000000620228981 */ /* 0x000f68000c2e1b00 */
[----:B------:R0:W5:Y:S01]  /*0310*/  @!P0 LDG.E.EL.64 R36, desc[UR6][R44.64] ;  /* 0x000000062c248981 */ /* 0x000162000c2e1b00 */
[----:B-1----:R-:W1:Y:S02]  /*0320*/  S2R R13, SR_CTAID.Y ;  /* 0x00000000000d7919 */ /* 0x002e640000002600 */
[----:B-1----:R-:W-:-:S02]  /*0330*/  SHF.R.S32.HI R12, RZ, 0x17, R13 ;  /* 0x00000017ff0c7819 */ /* 0x002fc4000001140d */
[----:B--2---:R-:W-:-:S04]  /*0340*/  SHF.R.U32.HI R47, RZ, 0x1d, R25 ;  /* 0x0000001dff2f7819 */ /* 0x004fc80000011619 */
[----:B------:R-:W-:Y:S02]  /*0350*/  LOP3.LUT R47, R47, 0x4, RZ, 0xc0, !PT ;  /* 0x000000042f2f7812 */ /* 0x000fe400078ec0ff */
[----:B---3--:R-:W-:Y:S02]  /*0360*/  SHF.R.U32.HI R8, RZ, 0x1d, R11 ;  /* 0x0000001dff087819 */ /* 0x008fe4000001160b */
[----:B------:R-:W-:Y:S02]  /*0370*/  IADD3 R0, P2, R24, R47, RZ ;  /* 0x0000002f18007210 */ /* 0x000fe40007f5e0ff */
[----:B0-----:R-:W-:Y:S01]  /*0380*/  LOP3.LUT R43, R8, 0x4, RZ, 0xc0, !PT ;  /* 0x00000004082b7812 */ /* 0x001fe200078ec0ff */
[----:B------:R-:W-:Y:S01]  /*0390*/  IMAD.SHL.U32 R8, R6, 0x4, RZ ;  /* 0x0000000406087824 */ /* 0x000fe200078e00ff */
[----:B------:R-:W-:Y:S01]  /*03a0*/  SHF.L.U32 R45, R0, 0xc, RZ ;  /* 0x0000000c002d7819 */ /* 0x000fe200000006ff */
[----:B------:R-:W-:Y:S01]  /*03b0*/  IMAD.X R47, RZ, RZ, R25, P2 ;  /* 0x000000ffff2f7224 */ /* 0x000fe200010e0619 */
[----:B------:R-:W-:-:S02]  /*03c0*/  IADD3 R42, P2, R10, R43, RZ ;  /* 0x0000002b0a2a7210 */ /* 0x000fc40007f5e0ff */
[----:B----4-:R-:W-:Y:S02]  /*03d0*/  SHF.R.U32.HI R10, RZ, 0x1d, R21 ;  /* 0x0000001dff0a7819 */ /* 0x010fe40000011615 */
[----:B------:R-:W-:Y:S02]  /*03e0*/  LOP3.LUT R8, R8, 0xfc, RZ, 0xc0, !PT ;  /* 0x000000fc08087812 */ /* 0x000fe400078ec0ff */
[----:B------:R-:W-:Y:S02]  /*03f0*/  IADD3.X R43, RZ, R11, RZ, P2, !PT ;  /* 0x0000000bff2b7210 */ /* 0x000fe400017fe4ff */
[----:B------:R-:W-:Y:S02]  /*0400*/  LOP3.LUT R11, R10, 0x4, RZ, 0xc0, !PT ;  /* 0x000000040a0b7812 */ /* 0x000fe400078ec0ff */
[----:B------:R-:W-:Y:S02]  /*0410*/  SGXT R10, R12, 0x1 ;  /* 0x000000010c0a781a */ /* 0x000fe40000000200 */
[----:B------:R-:W-:-:S02]  /*0420*/  PRMT R33, R8, 0x6540, R13 ;  /* 0x0000654008217816 */ /* 0x000fc4000000000d */
[----:B------:R-:W-:Y:S02]  /*0430*/  IADD3 R30, P2, R20, R11, RZ ;  /* 0x0000000b141e7210 */ /* 0x000fe40007f5e0ff */
[----:B-----5:R-:W-:Y:S02]  /*0440*/  SHF.R.U32.HI R25, RZ, 0x1d, R17 ;  /* 0x0000001dff197819 */ /* 0x020fe40000011611 */
[----:B------:R-:W-:Y:S01]  /*0450*/  LEA.HI R11, R10, R33, RZ, 0x8 ;  /* 0x000000210a0b7211 */ /* 0x000fe200078f40ff */
[----:B------:R-:W-:Y:S01]  /*0460*/  IMAD.X R21, RZ, RZ, R21, P2 ;  /* 0x000000ffff157224 */ /* 0x000fe200010e0615 */
[----:B------:R-:W-:Y:S02]  /*0470*/  LOP3.LUT R25, R25, 0x4, RZ, 0xc0, !PT ;  /* 0x0000000419197812 */ /* 0x000fe400078ec0ff */
[----:B------:R-:W-:Y:S02]  /*0480*/  LEA R24, P2, R42, UR4, 0xa ;  /* 0x000000042a187c11 */ /* 0x000fe4000f8450ff */
[----:B------:R-:W-:-:S02]  /*0490*/  LOP3.LUT R12, R11, 0xffffff00, RZ, 0xc0, !PT ;  /* 0xffffff000b0c7812 */ /* 0x000fc400078ec0ff */
[----:B------:R-:W-:Y:S02]  /*04a0*/  IADD3 R8, P4, R16, R25, RZ ;  /* 0x0000001910087210 */ /* 0x000fe40007f9e0ff */
[----:B------:R-:W-:Y:S02]  /*04b0*/  LEA.HI.X R25, R42, UR5, R43, 0xa, P2 ;  /* 0x000000052a197c11 */ /* 0x000fe400090f542b */
[----:B------:R-:W-:Y:S01]  /*04c0*/  IADD3 R12, R33, -R12, RZ ;  /* 0x8000000c210c7210 */ /* 0x000fe20007ffe0ff */
[----:B------:R-:W-:Y:S01]  /*04d0*/  IMAD.X R17, RZ, RZ, R17, P4 ;  /* 0x000000ffff117224 */ /* 0x000fe200020e0611 */
[----:B------:R-:W-:Y:S01]  /*04e0*/  LEA R20, P3, R30, UR4, 0xa ;  /* 0x000000041e147c11 */ /* 0x000fe2000f8650ff */
[----:B------:R-:W-:Y:S01]  /*04f0*/  IMAD.SHL.U32 R53, R8, 0x1000, RZ ;  /* 0x0000100008357824 */ /* 0x000fe200078e00ff */
[----:B------:R-:W-:Y:S01]  /*0500*/  SHF.L.U64.HI R47, R0, 0xc, R47 ;  /* 0x0000000c002f7819 */ /* 0x000fe2000001022f */
[----:B------:R-:W-:Y:S01]  /*0510*/  IMAD.WIDE R24, R12, 0x4, R24 ;  /* 0x000000040c187825 */ /* 0x000fe200078e0218 */
[----:B------:R-:W-:-:S02]  /*0520*/  LEA.HI.X R21, R30, UR5, R21, 0xa, P3 ;  /* 0x000000051e157c11 */ /* 0x000fc400098f5415 */
[----:B------:R-:W-:Y:S02]  /*0530*/  SHF.L.U64.HI R51, R8, 0xc, R17 ;  /* 0x0000000c08337819 */ /* 0x000fe40000010211 */
[----:B------:R-:W-:Y:S01]  /*0540*/  IADD3 R16, P2, R24, R45, RZ ;  /* 0x0000002d18107210 */ /* 0x000fe20007f5e0ff */
[----:B------:R-:W-:Y:S01]  /*0550*/  IMAD.WIDE R32, R12, 0x4, R20 ;  /* 0x000000040c207825 */ /* 0x000fe200078e0214 */
[----:B------:R-:W-:Y:S02]  /*0560*/  SHF.R.U32.HI R0, RZ, 0x1d, R39 ;  /* 0x0000001dff007819 */ /* 0x000fe40000011627 */
[----:B------:R-:W-:Y:S02]  /*0570*/  IADD3 R24, P3, R24, R53, RZ ;  /* 0x0000003518187210 */ /* 0x000fe40007f7e0ff */
[----:B------:R-:W-:Y:S02]  /*0580*/  SHF.R.U32.HI R43, RZ, 0x1d, R41 ;  /* 0x0000001dff2b7819 */ /* 0x000fe40000011629 */
[----:B------:R-:W-:Y:S01]  /*0590*/  IADD3.X R17, R25, R47, RZ, P2, !PT ;  /* 0x0000002f19117210 */ /* 0x000fe200017fe4ff */
[----:B------:R-:W-:Y:S01]  /*05a0*/  IMAD.X R25, R25, 0x1, R51, P3 ;  /* 0x0000000119197824 */ /* 0x000fe200018e0633 */
[----:B------:R-:W-:-:S02]  /*05b0*/  LOP3.LUT R21, R0, 0x4, RZ, 0xc0, !PT ;  /* 0x0000000400157812 */ /* 0x000fc400078ec0ff */
[----:B------:R-:W-:Y:S02]  /*05c0*/  IADD3 R20, P3, R32, R45, RZ ;  /* 0x0000002d20147210 */ /* 0x000fe40007f7e0ff */
[----:B------:R-:W-:Y:S02]  /*05d0*/  LOP3.LUT R43, R43, 0x4, RZ, 0xc0, !PT ;  /* 0x000000042b2b7812 */ /* 0x000fe400078ec0ff */
[----:B------:R-:W-:Y:S02]  /*05e0*/  IADD3 R0, P2, R38, R21, RZ ;  /* 0x0000001526007210 */ /* 0x000fe40007f5e0ff */
[----:B------:R-:W-:Y:S02]  /*05f0*/  SHF.R.U32.HI R45, RZ, 0x1d, R35 ;  /* 0x0000001dff2d7819 */ /* 0x000fe40000011623 */
[----:B------:R-:W-:Y:S02]  /*0600*/  IADD3.X R21, R33, R47, RZ, P3, !PT ;  /* 0x0000002f21157210 */ /* 0x000fe40001ffe4ff */
[----:B------:R-:W-:Y:S01]  /*0610*/  IADD3 R32, P4, R32, R53, RZ ;  /* 0x0000003520207210 */ /* 0x000fe20007f9e0ff */
[----:B------:R-:W0:Y:S01]  /*0620*/  LDC.64 R46, c[0x0][0x248] ;  /* 0x00009200ff2e7b82 */ /* 0x000e220000000a00 */
[----:B------:R-:W-:-:S02]  /*0630*/  IADD3 R30, P3, R40, R43, RZ ;  /* 0x0000002b281e7210 */ /* 0x000fc40007f7e0ff */
[----:B------:R-:W-:Y:S01]  /*0640*/  IADD3.X R43, RZ, R39, RZ, P2, !PT ;  /* 0x00000027ff2b7210 */ /* 0x000fe200017fe4ff */
[----:B------:R-:W-:Y:S01]  /*0650*/  IMAD.X R33, R33, 0x1, R51, P4 ;  /* 0x0000000121217824 */ /* 0x000fe200020e0633 */
[----:B------:R-:W-:Y:S01]  /*0660*/  LOP3.LUT R45, R45, 0x4, RZ, 0xc0, !PT ;  /* 0x000000042d2d7812 */ /* 0x000fe200078ec0ff */
[----:B------:R-:W-:Y:S01]  /*0670*/  IMAD.X R41, RZ, RZ, R41, P3 ;  /* 0x000000ffff297224 */ /* 0x000fe200018e0629 */
[----:B------:R-:W-:Y:S02]  /*0680*/  SHF.R.U32.HI R39, RZ, 0x1d, R37 ;  /* 0x0000001dff277819 */ /* 0x000fe40000011625 */
[----:B------:R-:W-:Y:S02]  /*0690*/  IADD3 R40, P2, R34, R45, RZ ;  /* 0x0000002d22287210 */ /* 0x000fe40007f5e0ff */
[----:B------:R-:W-:Y:S02]  /*06a0*/  LOP3.LUT R39, R39, 0x4, RZ, 0xc0, !PT ;  /* 0x0000000427277812 */ /* 0x000fe400078ec0ff */
[----:B------:R-:W-:-:S02]  /*06b0*/  LEA R34, P4, R30, UR4, 0xa ;  /* 0x000000041e227c11 */ /* 0x000fc4000f8850ff */
[----:B------:R-:W-:Y:S02]  /*06c0*/  IADD3.X R45, RZ, R35, RZ, P2, !PT ;  /* 0x00000023ff2d7210 */ /* 0x000fe400017fe4ff */
[----:B------:R-:W-:Y:S02]  /*06d0*/  LEA R38, P3, R0, UR4, 0xa ;  /* 0x0000000400267c11 */ /* 0x000fe4000f8650ff */
[----:B------:R-:W-:Y:S02]  /*06e0*/  IADD3 R8, P5, R36, R39, RZ ;  /* 0x0000002724087210 */ /* 0x000fe40007fbe0ff */
[----:B------:R-:W-:Y:S02]  /*06f0*/  LEA.HI.X R35, R30, UR5, R41, 0xa, P4 ;  /* 0x000000051e237c11 */ /* 0x000fe4000a0f5429 */
[----:B------:R-:W-:Y:S01]  /*0700*/  LEA.HI.X R39, R0, UR5, R43, 0xa, P3 ;  /* 0x0000000500277c11 */ /* 0x000fe200098f542b */
[----:B------:R-:W-:Y:S01]  /*0710*/  IMAD.X R37, RZ, RZ, R37, P5 ;  /* 0x000000ffff257224 */ /* 0x000fe200028e0625 */
[----:B------:R-:W-:Y:S01]  /*0720*/  SHF.L.U32 R41, R40, 0xc, RZ ;  /* 0x0000000c28297819 */ /* 0x000fe200000006ff */
[----:B------:R-:W-:Y:S01]  /*0730*/  IMAD.SHL.U32 R53, R8, 0x1000, RZ ;  /* 0x0000100008357824 */ /* 0x000fe200078e00ff */
[----:B------:R-:W-:Y:S01]  /*0740*/  SHF.L.U64.HI R45, R40, 0xc, R45 ;  /* 0x0000000c282d7819 */ /* 0x000fe2000001022d */
[----:B------:R-:W-:Y:S01]  /*0750*/  IMAD.WIDE R34, R12, 0x4, R34 ;  /* 0x000000040c227825 */ /* 0x000fe200078e0222 */
[----:B------:R-:W-:Y:S01]  /*0760*/  SHF.L.U64.HI R51, R8, 0xc, R37 ;  /* 0x0000000c08337819 */ /* 0x000fe20000010225 */
[----:B------:R-:W1:Y:S01]  /*0770*/  LDC.64 R42, c[0x0][0x238] ;  /* 0x00008e00ff2a7b82 */ /* 0x000e620000000a00 */
[----:B------:R-:W-:Y:S01]  /*0780*/  HFMA2.MMA R0, -RZ, RZ, 0, 0 ;  /* 0x00000000ff007435 */ /* 0x000fe200000001ff */
[----:B------:R-:W-:Y:S01]  /*0790*/  IMAD.WIDE R38, R12, 0x4, R38 ;  /* 0x000000040c267825 */ /* 0x000fe200078e0226 */
[----:B------:R-:W-:-:S02]  /*07a0*/  IADD3 R40, P5, R34, R53, RZ ;  /* 0x0000003522287210 */ /* 0x000fc40007fbe0ff */
[----:B------:R-:W-:Y:S01]  /*07b0*/  IADD3 R36, P3, R34, R41, RZ ;  /* 0x0000002922247210 */ /* 0x000fe20007f7e0ff */
[----:B------:R-:W-:Y:S01]  /*07c0*/  IMAD.MOV.U32 R8, RZ, RZ, RZ ;  /* 0x000000ffff087224 */ /* 0x000fe200078e00ff */
[----:B------:R-:W-:Y:S01]  /*07d0*/  IADD3 R60, P2, R38, R41, RZ ;  /* 0x00000029263c7210 */ /* 0x000fe20007f5e0ff */
[----:B------:R-:W-:Y:S01]  /*07e0*/  IMAD.X R41, R35, 0x1, R51, P5 ;  /* 0x0000000123297824 */ /* 0x000fe200028e0633 */
[----:B------:R-:W-:Y:S01]  /*07f0*/  IADD3.X R37, R35, R45, RZ, P3, !PT ;  /* 0x0000002d23257210 */ /* 0x000fe20001ffe4ff */
[----:B0-----:R-:W-:Y:S01]  /*0800*/  IMAD.WIDE R34, R9, 0x4, R46 ;  /* 0x0000000409227825 */ /* 0x001fe200078e022e */
[----:B------:R-:W-:Y:S02]  /*0810*/  LOP3.LUT R9, R4, 0xc, RZ, 0xfc, !PT ;  /* 0x0000000c04097812 */ /* 0x000fe400078efcff */
[----:B------:R-:W-:Y:S02]  /*0820*/  IADD3 R38, P4, R38, R53, RZ ;  /* 0x0000003526267210 */ /* 0x000fe40007f9e0ff */
[----:B------:R-:W-:Y:S01]  /*0830*/  SHF.R.S32.HI R30, RZ, 0x1f, R9 ;  /* 0x0000001fff1e7819 */ /* 0x000fe20000011409 */
[----:B------:R-:W2:Y:S01]  /*0840*/  @!P1 LDG.E.EL R0, desc[UR6][R34.64] ;  /* 0x0000000622009981 */ /* 0x000ea2000c2e1900 */
[----:B------:R-:W-:Y:S01]  /*0850*/  IADD3.X R61, R39, R45, RZ, P2, !PT ;  /* 0x0000002d273d7210 */ /* 0x000fe200017fe4ff */
[----:B------:R-:W-:Y:S01]  /*0860*/  IMAD.X R39, R39, 0x1, R51, P4 ;  /* 0x0000000127277824 */ /* 0x000fe200020e0633 */
[----:B------:R-:W-:Y:S01]  /*0870*/  LEA.HI R30, R30, R9, RZ, 0x3 ;  /* 0x000000091e1e7211 */ /* 0x000fe200078f18ff */
[----:B------:R-:W-:Y:S01]  /*0880*/  IMAD.WIDE R50, R7, 0x4, R46 ;  /* 0x0000000407327825 */ /* 0x000fe200078e022e */
[----:B------:R-:W-:-:S02]  /*0890*/  LOP3.LUT R7, R4, 0x8, RZ, 0xfc, !PT ;  /* 0x0000000804077812 */ /* 0x000fc400078efcff */
[----:B------:R-:W-:Y:S02]  /*08a0*/  LOP3.LUT R44, R30, 0xfffffff8, RZ, 0xc0, !PT ;  /* 0xfffffff81e2c7812 */ /* 0x000fe400078ec0ff */
[----:B------:R-:W-:Y:S01]  /*08b0*/  PRMT R13, R6, 0x6540, R13 ;  /* 0x00006540060d7816 */ /* 0x000fe2000000000d */
[----:B-1----:R-:W-:Y:S01]  /*08c0*/  IMAD.WIDE R54, R3, 0x4, R42 ;  /* 0x0000000403367825 */ /* 0x002fe200078e022a */
[----:B------:R-:W-:Y:S01]  /*08d0*/  SHF.R.S32.HI R6, RZ, 0x1b, R5 ;  /* 0x0000001bff067819 */ /* 0x000fe20000011405 */
[----:B------:R0:W3:Y:S01]  /*08e0*/  @!P0 LDG.E.EL R8, desc[UR6][R50.64] ;  /* 0x0000000632088981 */ /* 0x0000e2000c2e1900 */
[C---:B------:R-:W-:Y:S01]  /*08f0*/  ISETP.GE.AND P2, PT, R9.reuse, 0x40, PT ;  /* 0x000000400900780c */ /* 0x040fe20003f46270 */
[----:B------:R-:W-:Y:S01]  /*0900*/  IMAD.IADD R53, R9, 0x1, -R44 ;  /* 0x0000000109357824 */ /* 0x000fe200078e0a2c */
[----:B------:R-:W-:Y:S02]  /*0910*/  ISETP.GE.AND P3, PT, R7, 0x40, PT ;  /* 0x000000400700780c */ /* 0x000fe40003f66270 */
[----:B------:R-:W-:-:S02]  /*0920*/  LEA.HI R10, R10, R13, RZ, 0x8 ;  /* 0x0000000d0a0a7211 */ /* 0x000fc400078f40ff */
[----:B------:R-:W-:Y:S01]  /*0930*/  SGXT R6, R6, 0x1 ;  /* 0x000000010606781a */ /* 0x000fe20000000200 */
[----:B------:R-:W-:Y:S01]  /*0940*/  HFMA2.MMA R3, -RZ, RZ, 0, 0 ;  /* 0x00000000ff037435 */ /* 0x000fe200000001ff */
[----:B------:R-:W-:Y:S01]  /*0950*/  LOP3.LUT R10, R10, 0xffffff00, RZ, 0xc0, !PT ;  /* 0xffffff000a0a7812 */ /* 0x000fe200078ec0ff */
[----:B0-----:R-:W-:Y:S01]  /*0960*/  IMAD.WIDE R50, R53, 0x4, R42 ;  /* 0x0000000435327825 */ /* 0x001fe200078e022a */
[----:B------:R-:W-:-:S03]  /*0970*/  LEA.HI R5, R6, R7, RZ, 0x3 ;  /* 0x0000000706057211 */ /* 0x000fc600078f18ff */
[----:B------:R-:W-:Y:S01]  /*0980*/  IMAD.WIDE R42, R31, 0x4, R42 ;  /* 0x000000041f2a7825 */ /* 0x000fe200078e022a */
[----:B------:R-:W-:-:S03]  /*0990*/  MOV R31, RZ ;  /* 0x000000ff001f7202 */ /* 0x000fc60000000f00 */
[----:B------:R-:W-:Y:S01]  /*09a0*/  IMAD.MOV.U32 R35, RZ, RZ, RZ ;  /* 0x000000ffff237224 */ /* 0x000fe200078e00ff */
[----:B------:R-:W-:Y:S01]  /*09b0*/  SHF.R.S32.HI R5, RZ, 0x3, R5 ;  /* 0x00000003ff057819 */ /* 0x000fe20000011405 */
[----:B------:R-:W-:Y:S01]  /*09c0*/  IMAD.IADD R6, R13, 0x1, -R10 ;  /* 0x000000010d067824 */ /* 0x000fe200078e0a0a */
[----:B------:R-:W-:Y:S01]  /*09d0*/  SHF.R.S32.HI R13, RZ, 0x3, R30 ;  /* 0x00000003ff0d7819 */ /* 0x000fe2000001141e */
[----:B------:R0:W4:Y:S01]  /*09e0*/  @!P2 LDG.E.EL R3, desc[UR6][R50.64] ;  /* 0x000000063203a981 */ /* 0x000122000c2e1900 */
[----:B------:R-:W-:-:S03]  /*09f0*/  IMAD.WIDE R26, R53, 0x8, R26 ;  /* 0x00000008351a7825 */ /* 0x000fc600078e021a */
[----:B------:R-:W5:Y:S01]  /*0a00*/  @!P1 LDG.E.EL R35, desc[UR6][R42.64] ;  /* 0x000000062a239981 */ /* 0x000f62000c2e1900 */
[----:B------:R-:W-:-:S03]  /*0a10*/  IMAD.WIDE R28, R53, 0x8, R28 ;  /* 0x00000008351c7825 */ /* 0x000fc600078e021c */
[----:B------:R1:W2:Y:S01]  /*0a20*/  @!P3 LDG.E.EL R31, desc[UR6][R42.64] ;  /* 0x000000062a1fb981 */ /* 0x0002a2000c2e1900 */
[----:B------:R-:W-:-:S04]  /*0a30*/  IMAD.WIDE R52, R5, 0x4, R46 ;  /* 0x0000000405347825 */ /* 0x000fc800078e022e */
[----:B0-----:R-:W-:-:S04]  /*0a40*/  IMAD.WIDE R50, R5, 0x8, R14 ;  /* 0x0000000805327825 */ /* 0x001fc800078e020e */
[----:B-1----:R-:W-:-:S04]  /*0a50*/  IMAD.WIDE R42, R5, 0x8, R18 ;  /* 0x00000008052a7825 */ /* 0x002fc800078e0212 */
[----:B------:R-:W-:Y:S02]  /*0a60*/  IMAD.MOV.U32 R5, RZ, RZ, RZ ;  /* 0x000000ffff057224 */ /* 0x000fe400078e00ff */
[----:B------:R-:W-:-:S05]  /*0a70*/  IMAD.WIDE R46, R13, 0x4, R46 ;  /* 0x000000040d2e7825 */ /* 0x000fca00078e022e */
[----:B------:R0:W2:Y:S02]  /*0a80*/  @!P2 LDG.E.EL R5, desc[UR6][R46.64] ;  /* 0x000000062e05a981 */ /* 0x0000a4000c2e1900 */
[----:B0-----:R-:W-:-:S06]  /*0a90*/  CS2R R46, SRZ ;  /* 0x00000000002e7805 */ /* 0x001fcc000001ff00 */
[----:B------:R0:W2:Y:S02]  /*0aa0*/  @!P3 LDG.E.EL.64 R46, desc[UR6][R48.64] ;  /* 0x00000006302eb981 */ /* 0x0000a4000c2e1b00 */
[----:B0-----:R-:W-:-:S06]  /*0ab0*/  CS2R R48, SRZ ;  /* 0x0000000000307805 */ /* 0x001fcc000001ff00 */
[----:B------:R0:W3:Y:S02]  /*0ac0*/  @!P2 LDG.E.EL.64 R48, desc[UR6][R26.64] ;  /* 0x000000061a30a981 */ /* 0x0000e4000c2e1b00 */
[----:B0-----:R-:W-:-:S06]  /*0ad0*/  CS2R R26, SRZ ;  /* 0x00000000001a7805 */ /* 0x001fcc000001ff00 */
[----:B------:R0:W4:Y:S02]  /*0ae0*/  @!P3 LDG.E.EL.64 R26, desc[UR6][R22.64] ;  /* 0x00000006161ab981 */ /* 0x000124000c2e1b00 */
[----:B0-----:R-:W-:-:S06]  /*0af0*/  CS2R R22, SRZ ;  /* 0x0000000000167805 */ /* 0x001fcc000001ff00 */
[----:B------:R0:W5:Y:S02]  /*0b00*/  @!P2 LDG.E.EL.64 R22, desc[UR6][R28.64] ;  /* 0x000000061c16a981 */ /* 0x000164000c2e1b00 */
[----:B0-----:R-:W-:-:S06]  /*0b10*/  CS2R R28, SRZ ;  /* 0x00000000001c7805 */ /* 0x001fcc000001ff00 */
[----:B------:R0:W5:Y:S02]  /*0b20*/  @!P3 LDG.E.EL.64 R28, desc[UR6][R50.64] ;  /* 0x00000006321cb981 */ /* 0x000164000c2e1b00 */
[----:B0-----:R-:W-:-:S06]  /*0b30*/  CS2R R50, SRZ ;  /* 0x0000000000327805 */ /* 0x001fcc000001ff00 */
[----:B------:R0:W5:Y:S01]  /*0b40*/  @!P3 LDG.E.EL.64 R50, desc[UR6][R42.64] ;  /* 0x000000062a32b981 */ /* 0x000162000c2e1b00 */
[----:B------:R-:W-:-:S04]  /*0b50*/  IMAD.WIDE R14, R13, 0x8, R14 ;  /* 0x000000080d0e7825 */ /* 0x000fc800078e020e */
[----:B------:R-:W-:Y:S01]  /*0b60*/  IMAD.WIDE R18, R13, 0x8, R18 ;  /* 0x000000080d127825 */ /* 0x000fe200078e0212 */
[----:B------:R-:W-:-:S10]  /*0b70*/  HFMA2.MMA R10, -RZ, RZ, 0, 0 ;  /* 0x00000000ff0a7435 */ /* 0x000fd400000001ff */
[----:B------:R1:W5:Y:S01]  /*0b80*/  @!P3 LDG.E.EL R10, desc[UR6][R52.64] ;  /* 0x00000006340ab981 */ /* 0x000362000c2e1900 */
[----:B--2---:R-:W-:-:S04]  /*0b90*/  SHF.R.U32.HI R13, RZ, 0x1d, R47 ;  /* 0x0000001dff0d7819 */ /* 0x004fc8000001162f */
[----:B------:R-:W-:-:S04]  /*0ba0*/  LOP3.LUT R13, R13, 0x4, RZ, 0xc0, !PT ;  /* 0x000000040d0d7812 */ /* 0x000fc800078ec0ff */
[----:B------:R-:W-:Y:S02]  /*0bb0*/  IADD3 R30, P4, R46, R13, RZ ;  /* 0x0000000d2e1e7210 */ /* 0x000fe40007f9e0ff */
[----:B---3--:R-:W-:-:S04]  /*0bc0*/  SHF.R.U32.HI R13, RZ, 0x1d, R49 ;  /* 0x0000001dff0d7819 */ /* 0x008fc80000011631 */
[----:B------:R-:W-:Y:S02]  /*0bd0*/  LOP3.LUT R13, R13, 0x4, RZ, 0xc0, !PT ;  /* 0x000000040d0d7812 */ /* 0x000fe400078ec0ff */
[----:B------:R-:W-:Y:S02]  /*0be0*/  IADD3.X R47, RZ, R47, RZ, P4, !PT ;  /* 0x0000002fff2f7210 */ /* 0x000fe400027fe4ff */
[----:B------:R-:W-:Y:S02]  /*0bf0*/  IADD3 R34, P4, R48, R13, RZ ;  /* 0x0000000d30227210 */ /* 0x000fe40007f9e0ff */
[----:B----4-:R-:W-:-:S03]  /*0c00*/  SHF.R.U32.HI R13, RZ, 0x1d, R27 ;  /* 0x0000001dff0d7819 */ /* 0x010fc6000001161b */
[----:B------:R-:W-:Y:S01]  /*0c10*/  IMAD.X R49, RZ, RZ, R49, P4 ;  /* 0x000000ffff317224 */ /* 0x000fe200020e0631 */
[----:B------:R-:W-:-:S04]  /*0c20*/  LOP3.LUT R13, R13, 0x4, RZ, 0xc0, !PT ;  /* 0x000000040d0d7812 */ /* 0x000fc800078ec0ff */
[----:B------:R-:W-:-:S04]  /*0c30*/  IADD3 R13, P4, R26, R13, RZ ;  /* 0x0000000d1a0d7210 */ /* 0x000fc80007f9e0ff */
[----:B------:R-:W-:Y:S02]  /*0c40*/  IADD3.X R44, RZ, R27, RZ, P4, !PT ;  /* 0x0000001bff2c7210 */ /* 0x000fe400027fe4ff */
[----:B-----5:R-:W-:-:S04]  /*0c50*/  SHF.R.U32.HI R27, RZ, 0x1d, R23 ;  /* 0x0000001dff1b7819 */ /* 0x020fc80000011617 */
[----:B------:R-:W-:-:S04]  /*0c60*/  LOP3.LUT R27, R27, 0x4, RZ, 0xc0, !PT ;  /* 0x000000041b1b7812 */ /* 0x000fc800078ec0ff */
[----:B------:R-:W-:Y:S02]  /*0c70*/  IADD3 R46, P4, R22, R27, RZ ;  /* 0x0000001b162e7210 */ /* 0x000fe40007f9e0ff */
[----:B0-----:R-:W-:-:S03]  /*0c80*/  SHF.R.U32.HI R43, RZ, 0x1d, R29 ;  /* 0x0000001dff2b7819 */ /* 0x001fc6000001161d */
[----:B------:R-:W-:Y:S01]  /*0c90*/  IMAD.X R23, RZ, RZ, R23, P4 ;  /* 0x000000ffff177224 */ /* 0x000fe200020e0617 */
[----:B------:R-:W-:-:S04]  /*0ca0*/  LOP3.LUT R43, R43, 0x4, RZ, 0xc0, !PT ;  /* 0x000000042b2b7812 */ /* 0x000fc800078ec0ff */
[----:B-1----:R-:W-:-:S04]  /*0cb0*/  IADD3 R52, P4, R28, R43, RZ ;  /* 0x0000002b1c347210 */ /* 0x002fc80007f9e0ff */
[----:B------:R-:W-:Y:S02]  /*0cc0*/  IADD3.X R53, RZ, R29, RZ, P4, !PT ;  /* 0x0000001dff357210 */ /* 0x000fe400027fe4ff */
[C---:B------:R-:W-:Y:S02]  /*0cd0*/  LEA R42, P4, R30.reuse, UR4, 0xa ;  /* 0x000000041e2a7c11 */ /* 0x040fe4000f8850ff */
[----:B------:R-:W-:Y:S02]  /*0ce0*/  SHF.R.U32.HI R27, RZ, 0x1d, R51 ;  /* 0x0000001dff1b7819 */ /* 0x000fe40000011633 */
[----:B------:R-:W-:Y:S02]  /*0cf0*/  LEA.HI.X R43, R30, UR5, R47, 0xa, P4 ;  /* 0x000000051e2b7c11 */ /* 0x000fe4000a0f542f */
[----:B------:R-:W-:Y:S02]  /*0d00*/  LOP3.LUT R27, R27, 0x4, RZ, 0xc0, !PT ;  /* 0x000000041b1b7812 */ /* 0x000fe400078ec0ff */
[----:B------:R-:W-:-:S02]  /*0d10*/  LEA R26, P4, R34, UR4, 0xa ;  /* 0x00000004221a7c11 */ /* 0x000fc4000f8850ff */
[----:B------:R-:W-:Y:S02]  /*0d20*/  IADD3 R48, P5, R50, R27, RZ ;  /* 0x0000001b32307210 */ /* 0x000fe40007fbe0ff */
[----:B------:R-:W-:Y:S02]  /*0d30*/  LEA.HI.X R27, R34, UR5, R49, 0xa, P4 ;  /* 0x00000005221b7c11 */ /* 0x000fe4000a0f5431 */
[C---:B------:R-:W-:Y:S01]  /*0d40*/  LEA R28, P4, R13.reuse, UR4, 0xa ;  /* 0x000000040d1c7c11 */ /* 0x040fe2000f8850ff */
[----:B------:R-:W-:Y:S02]  /*0d50*/  IMAD.X R51, RZ, RZ, R51, P5 ;  /* 0x000000ffff337224 */ /* 0x000fe400028e0633 */
[----:B------:R-:W-:Y:S01]  /*0d60*/  IMAD.WIDE R42, R12, 0x4, R42 ;  /* 0x000000040c2a7825 */ /* 0x000fe200078e022a */
[----:B------:R-:W-:-:S03]  /*0d70*/  LEA.HI.X R29, R13, UR5, R44, 0xa, P4 ;  /* 0x000000050d1d7c11 */ /* 0x000fc6000a0f542c */
[----:B------:R-:W-:Y:S01]  /*0d80*/  IMAD.SHL.U32 R57, R48, 0x1000, RZ ;  /* 0x0000100030397824 */ /* 0x000fe200078e00ff */
[----:B------:R-:W-:Y:S02]  /*0d90*/  LEA R22, P4, R46, UR4, 0xa ;  /* 0x000000042e167c11 */ /* 0x000fe4000f8850ff */
[C---:B------:R-:W-:Y:S02]  /*0da0*/  SHF.L.U32 R47, R52.reuse, 0xc, RZ ;  /* 0x0000000c342f7819 */ /* 0x040fe400000006ff */
[----:B------:R-:W-:Y:S01]  /*0db0*/  SHF.L.U64.HI R13, R52, 0xc, R53 ;  /* 0x0000000c340d7819 */ /* 0x000fe20000010235 */
[----:B------:R-:W-:Y:S01]  /*0dc0*/  IMAD.WIDE R28, R12, 0x4, R28 ;  /* 0x000000040c1c7825 */ /* 0x000fe200078e021c */
[----:B------:R-:W-:Y:S02]  /*0dd0*/  SHF.L.U64.HI R51, R48, 0xc, R51 ;  /* 0x0000000c30337819 */ /* 0x000fe40000010233 */
[----:B------:R-:W-:Y:S02]  /*0de0*/  IADD3 R52, P5, R42, R57, RZ ;  /* 0x000000392a347210 */ /* 0x000fe40007fbe0ff */
[----:B------:R-:W-:-:S02]  /*0df0*/  LEA.HI.X R23, R46, UR5, R23, 0xa, P4 ;  /* 0x000000052e177c11 */ /* 0x000fc4000a0f5417 */
[----:B------:R-:W-:Y:S01]  /*0e00*/  IADD3 R58, P4, R42, R47, RZ ;  /* 0x0000002f2a3a7210 */ /* 0x000fe20007f9e0ff */
[--C-:B------:R-:W-:Y:S01]  /*0e10*/  IMAD.X R53, R43, 0x1, R51.reuse, P5 ;  /* 0x000000012b357824 */ /* 0x100fe200028e0633 */
[----:B------:R-:W-:Y:S02]  /*0e20*/  IADD3 R56, P5, R28, R57, RZ ;  /* 0x000000391c387210 */ /* 0x000fe40007fbe0ff */
[----:B------:R-:W-:Y:S02]  /*0e30*/  IADD3.X R59, R43, R13, RZ, P4, !PT ;  /* 0x0000000d2b3b7210 */ /* 0x000fe400027fe4ff */
[----:B------:R-:W-:Y:S01]  /*0e40*/  IADD3 R46, P4, R28, R47, RZ ;  /* 0x0000002f1c2e7210 */ /* 0x000fe20007f9e0ff */
[----:B------:R-:W-:-:S03]  /*0e50*/  IMAD.X R57, R29, 0x1, R51, P5 ;  /* 0x000000011d397824 */ /* 0x000fc600028e0633 */
[----:B------:R-:W-:Y:S02]  /*0e60*/  IADD3.X R47, R29, R13, RZ, P4, !PT ;  /* 0x0000000d1d2f7210 */ /* 0x000fe400027fe4ff */
[----:B------:R-:W-:-:S06]  /*0e70*/  CS2R R28, SRZ ;  /* 0x00000000001c7805 */ /* 0x000fcc000001ff00 */
[----:B------:R0:W2:Y:S02]  /*0e80*/  @!P2 LDG.E.EL.64 R28, desc[UR6][R14.64] ;  /* 0x000000060e1ca981 */ /* 0x0000a4000c2e1b00 */
[----:B0-----:R-:W-:-:S06]  /*0e90*/  CS2R R14, SRZ ;  /* 0x00000000000e7805 */ /* 0x001fcc000001ff00 */
[----:B------:R0:W3:Y:S01]  /*0ea0*/  @!P2 LDG.E.EL.64 R14, desc[UR6][R18.64] ;  /* 0x00000006120ea981 */ /* 0x0000e2000c2e1b00 */
[----:B------:R-:W-:Y:S01]  /*0eb0*/  MOV R45, RZ ;  /* 0x000000ff002d7202 */ /* 0x000fe20000000f00 */
[----:B------:R-:W-:Y:S01]  /*0ec0*/  IMAD.WIDE R26, R12, 0x4, R26 ;  /* 0x000000040c1a7825 */ /* 0x000fe200078e021a */
[----:B------:R-:W-:-:S03]  /*0ed0*/  SHF.R.S32.HI R11, RZ, 0x8, R11 ;  /* 0x00000008ff0b7819 */ /* 0x000fc6000001140b */
[----:B------:R-:W-:Y:S01]  /*0ee0*/  IMAD.WIDE R22, R12, 0x4, R22 ;  /* 0x000000040c167825 */ /* 0x000fe200078e0216 */
[----:B------:R1:W4:Y:S01]  /*0ef0*/  @!P0 LDG.E.EL R45, desc[UR6][R54.64] ;  /* 0x00000006362d8981 */ /* 0x000322000c2e1900 */
[C---:B------:R-:W-:Y:S02]  /*0f00*/  LEA R12, R11.reuse, R12, 0xe ;  /* 0x0000000c0b0c7211 */ /* 0x040fe400078e70ff */
[----:B------:R-:W-:Y:S02]  /*0f10*/  IMAD.SHL.U32 R11, R11, 0x1000, RZ ;  /* 0x000010000b0b7824 */ /* 0x000fe400078e00ff */
[-C--:B------:R-:W-:Y:S01]  /*0f20*/  LEA R4, R4, R12.reuse, 0x8 ;  /* 0x0000000c04047211 */ /* 0x080fe200078e40ff */
[--C-:B------:R-:W-:Y:S01]  /*0f30*/  IMAD R2, R2, 0x100, R12.reuse ;  /* 0x0000010002027824 */ /* 0x100fe200078e020c */
[----:B------:R-:W-:Y:S01]  /*0f40*/  LEA R7, R7, R12, 0x8 ;  /* 0x0000000c07077211 */ /* 0x000fe200078e40ff */
[----:B------:R-:W-:Y:S02]  /*0f50*/  IMAD R9, R9, 0x100, R12 ;  /* 0x0000010009097824 */ /* 0x000fe400078e020c */
[----:B------:R-:W-:Y:S01]  /*0f60*/  IMAD.WIDE R16, R11, 0x4, R16 ;  /* 0x000000040b107825 */ /* 0x000fe200078e0210 */
[----:B0-----:R-:W-:-:S03]  /*0f70*/  CS2R R18, SRZ ;  /* 0x0000000000127805 */ /* 0x001fc6000001ff00 */
[----:B------:R-:W-:-:S04]  /*0f80*/  IMAD.WIDE R20, R11, 0x4, R20 ;  /* 0x000000040b147825 */ /* 0x000fc800078e0214 */
[----:B------:R-:W-:-:S04]  /*0f90*/  IMAD.WIDE R24, R11, 0x4, R24 ;  /* 0x000000040b187825 */ /* 0x000fc800078e0218 */
[----:B------:R-:W-:Y:S01]  /*0fa0*/  IMAD.WIDE R32, R11, 0x4, R32 ;  /* 0x000000040b207825 */ /* 0x000fe200078e0220 */
[----:B--2---:R-:W-:-:S04]  /*0fb0*/  SHF.R.U32.HI R43, RZ, 0x1d, R29 ;  /* 0x0000001dff2b7819 */ /* 0x004fc8000001161d */
[----:B------:R-:W-:-:S04]  /*0fc0*/  LOP3.LUT R43, R43, 0x4, RZ, 0xc0, !PT ;  /* 0x000000042b2b7812 */ /* 0x000fc800078ec0ff */
[----:B------:R-:W-:Y:S02]  /*0fd0*/  IADD3 R30, P4, R28, R43, RZ ;  /* 0x0000002b1c1e7210 */ /* 0x000fe40007f9e0ff */
[----:B---3--:R-:W-:-:S04]  /*0fe0*/  SHF.R.U32.HI R13, RZ, 0x1d, R15 ;  /* 0x0000001dff0d7819 */ /* 0x008fc8000001160f */
[----:B------:R-:W-:Y:S02]  /*0ff0*/  LOP3.LUT R13, R13, 0x4, RZ, 0xc0, !PT ;  /* 0x000000040d0d7812 */ /* 0x000fe400078ec0ff */
[----:B------:R-:W-:Y:S02]  /*1000*/  IADD3.X R43, RZ, R29, RZ, P4, !PT ;  /* 0x0000001dff2b7210 */ /* 0x000fe400027fe4ff */
[----:B------:R-:W-:Y:S02]  /*1010*/  IADD3 R28, P4, R14, R13, RZ ;  /* 0x0000000d0e1c7210 */ /* 0x000fe40007f9e0ff */
[C---:B------:R-:W-:Y:S02]  /*1020*/  SHF.L.U32 R51, R30.reuse, 0xc, RZ ;  /* 0x0000000c1e337819 */ /* 0x040fe400000006ff */
[----:B------:R-:W-:Y:S01]  /*1030*/  SHF.L.U64.HI R13, R30, 0xc, R43 ;  /* 0x0000000c1e0d7819 */ /* 0x000fe2000001022b */
[----:B------:R-:W-:Y:S01]  /*1040*/  IMAD.X R29, RZ, RZ, R15, P4 ;  /* 0x000000ffff1d7224 */ /* 0x000fe200020e060f */
[----:B-1----:R-:W-:Y:S01]  /*1050*/  IADD3 R54, P4, R26, R51, RZ ;  /* 0x000000331a367210 */ /* 0x002fe20007f9e0ff */
[----:B------:R-:W-:-:S03]  /*1060*/  IMAD.SHL.U32 R43, R28, 0x1000, RZ ;  /* 0x000010001c2b7824 */ /* 0x000fc600078e00ff */
[----:B------:R-:W-:Y:S02]  /*1070*/  IADD3.X R55, R27, R13, RZ, P4, !PT ;  /* 0x0000000d1b377210 */ /* 0x000fe400027fe4ff */
[----:B------:R-:W-:Y:S02]  /*1080*/  IADD3 R50, P4, R22, R51, RZ ;  /* 0x0000003316327210 */ /* 0x000fe40007f9e0ff */
[----:B------:R-:W-:Y:S02]  /*1090*/  CS2R R14, SRZ ;  /* 0x00000000000e7805 */ /* 0x000fe4000001ff00 */
[----:B------:R-:W-:Y:S02]  /*10a0*/  IADD3.X R51, R23, R13, RZ, P4, !PT ;  /* 0x0000000d17337210 */ /* 0x000fe400027fe4ff */
[----:B------:R-:W-:Y:S02]  /*10b0*/  CS2R R12, SRZ ;  /* 0x00000000000c7805 */ /* 0x000fe4000001ff00 */
[----:B------:R-:W-:-:S02]  /*10c0*/  SHF.L.U64.HI R29, R28, 0xc, R29 ;  /* 0x0000000c1c1d7819 */ /* 0x000fc4000001021d */
[----:B------:R-:W-:Y:S02]  /*10d0*/  IADD3 R48, P5, R26, R43, RZ ;  /* 0x0000002b1a307210 */ /* 0x000fe40007fbe0ff */
[----:B------:R0:W2:Y:S03]  /*10e0*/  @!P1 LDG.E.128 R12, desc[UR6][R16.64] ;  /* 0x00000006100c9981 */ /* 0x0000a6000c1e1d00 */
[----:B------:R-:W-:Y:S01]  /*10f0*/  IMAD.X R49, R27, 0x1, R29, P5 ;  /* 0x000000011b317824 */ /* 0x000fe200028e061d */
[----:B------:R-:W-:Y:S02]  /*1100*/  IADD3 R42, P5, R22, R43, RZ ;  /* 0x0000002b162a7210 */ /* 0x000fe40007fbe0ff */
[----:B0-----:R-:W-:-:S03]  /*1110*/  CS2R R16, SRZ ;  /* 0x0000000000107805 */ /* 0x001fc6000001ff00 */
[----:B------:R-:W-:Y:S01]  /*1120*/  IMAD.X R43, R23, 0x1, R29, P5 ;  /* 0x00000001172b7824 */ /* 0x000fe200028e061d */
[----:B------:R-:W-:Y:S02]  /*1130*/  CS2R R22, SRZ ;  /* 0x0000000000167805 */ /* 0x000fe4000001ff00 */
[----:B------:R0:W2:Y:S01]  /*1140*/  @!P1 LDG.E.128 R16, desc[UR6][R20.64] ;  /* 0x0000000614109981 */ /* 0x0000a2000c1e1d00 */
[----:B------:R-:W-:Y:S02]  /*1150*/  CS2R R26, SRZ ;  /* 0x00000000001a7805 */ /* 0x000fe4000001ff00 */
[----:B0-----:R-:W-:-:S06]  /*1160*/  CS2R R20, SRZ ;  /* 0x0000000000147805 */ /* 0x001fcc000001ff00 */
[----:B------:R0:W3:Y:S02]  /*1170*/  @!P1 LDG.E.128 R20, desc[UR6][R24.64] ;  /* 0x0000000618149981 */ /* 0x0000e4000c1e1d00 */
[----:B0-----:R-:W-:-:S06]  /*1180*/  CS2R R24, SRZ ;  /* 0x0000000000187805 */ /* 0x001fcc000001ff00 */
[----:B------:R-:W3:Y:S01]  /*1190*/  @!P1 LDG.E.128 R24, desc[UR6][R32.64] ;  /* 0x0000000620189981 */ /* 0x000ee2000c1e1d00 */
[----:B------:R-:W-:-:S04]  /*11a0*/  IMAD.WIDE R58, R11, 0x4, R58 ;  /* 0x000000040b3a7825 */ /* 0x000fc800078e023a */
        /* <DEDUP_REMOVED lines=11> */
[----:B--2---:R-:W-:Y:S01]  /*1260*/  FADD R28, R17, -R13 ;  /* 0x8000000d111c7221 */ /* 0x004fe20000000000 */
[----:B------:R-:W-:-:S03]  /*1270*/  FADD R11, R16, -R12 ;  /* 0x8000000c100b7221 */ /* 0x000fc60000000000 */
[-C--:B------:R-:W-:Y:S01]  /*1280*/  FFMA R28, R28, R35.reuse, R13 ;  /* 0x000000231c1c7223 */ /* 0x080fe2000000000d */
[-C--:B------:R-:W-:Y:S01]  /*1290*/  FFMA R11, R11, R35.reuse, R12 ;  /* 0x000000230b0b7223 */ /* 0x080fe2000000000c */
[--C-:B------:R-:W-:Y:S01]  /*12a0*/  FADD R29, R18, -R14.reuse ;  /* 0x8000000e121d7221 */ /* 0x100fe20000000000 */
[--C-:B------:R-:W-:Y:S01]  /*12b0*/  FADD R30, R19, -R15.reuse ;  /* 0x8000000f131e7221 */ /* 0x100fe20000000000 */
[----:B------:R-:W-:Y:S02]  /*12c0*/  CS2R R16, SRZ ;  /* 0x0000000000107805 */ /* 0x000fe4000001ff00 */
[-C--:B------:R-:W-:Y:S01]  /*12d0*/  FFMA R29, R29, R35.reuse, R14 ;  /* 0x000000231d1d7223 */ /* 0x080fe2000000000e */
[----:B------:R-:W-:Y:S01]  /*12e0*/  FFMA R30, R30, R35, R15 ;  /* 0x000000231e1e7223 */ /* 0x000fe2000000000f */
[----:B------:R-:W-:Y:S02]  /*12f0*/  CS2R R14, SRZ ;  /* 0x00000000000e7805 */ /* 0x000fe4000001ff00 */
[----:B------:R-:W-:-:S06]  /*1300*/  CS2R R18, SRZ ;  /* 0x0000000000127805 */ /* 0x000fcc000001ff00 */
[----:B------:R-:W2:Y:S01]  /*1310*/  @!P0 LDG.E.128 R16, desc[UR6][R36.64] ;  /* 0x0000000624108981 */ /* 0x000ea2000c1e1d00 */
[----:B---3--:R-:W-:Y:S01]  /*1320*/  FADD R13, R24, -R20 ;  /* 0x80000014180d7221 */ /* 0x008fe20000000000 */
[----:B------:R-:W-:-:S03]  /*1330*/  FADD R12, R25, -R21 ;  /* 0x80000015190c7221 */ /* 0x000fc60000000000 */
[-C--:B------:R-:W-:Y:S01]  /*1340*/  FFMA R32, R13, R35.reuse, R20 ;  /* 0x000000230d207223 */ /* 0x080fe20000000014 */
[----:B------:R-:W-:Y:S01]  /*1350*/  FFMA R33, R12, R35, R21 ;  /* 0x000000230c217223 */ /* 0x000fe20000000015 */
[----:B------:R-:W-:Y:S01]  /*1360*/  FADD R13, R26, -R22 ;  /* 0x800000161a0d7221 */ /* 0x000fe20000000000 */
[----:B------:R-:W-:-:S03]  /*1370*/  FADD R12, R27, -R23 ;  /* 0x800000171b0c7221 */ /* 0x000fc60000000000 */
[-C--:B------:R-:W-:Y:S01]  /*1380*/  FFMA R34, R13, R35.reuse, R22 ;  /* 0x000000230d227223 */ /* 0x080fe20000000016 */
[----:B------:R-:W-:Y:S01]  /*1390*/  FFMA R35, R12, R35, R23 ;  /* 0x000000230c237223 */ /* 0x000fe20000000017 */
[----:B------:R-:W-:-:S06]  /*13a0*/  CS2R R12, SRZ ;  /* 0x00000000000c7805 */ /* 0x000fcc000001ff00 */
[----:B------:R-:W2:Y:S01]  /*13b0*/  @!P0 LDG.E.128 R12, desc[UR6][R60.64] ;  /* 0x000000063c0c8981 */ /* 0x000ea2000c1e1d00 */
[----:B------:R-:W-:Y:S02]  /*13c0*/  CS2R R22, SRZ ;  /* 0x0000000000167805 */ /* 0x000fe4000001ff00 */
[----:B------:R-:W-:Y:S02]  /*13d0*/  CS2R R24, SRZ ;  /* 0x0000000000187805 */ /* 0x000fe4000001ff00 */
[----:B------:R-:W-:-:S06]  /*13e0*/  CS2R R26, SRZ ;  /* 0x00000000001a7805 */ /* 0x000fcc000001ff00 */
[----:B------:R-:W3:Y:S01]  /*13f0*/  @!P0 LDG.E.128 R24, desc[UR6][R40.64] ;  /* 0x0000000628188981 */ /* 0x000ee2000c1e1d00 */
[----:B--2---:R-:W-:-:S04]  /*1400*/  FADD R21, R16, -R12 ;  /* 0x8000000c10157221 */ /* 0x004fc80000000000 */
[----:B----4-:R-:W-:Y:S01]  /*1410*/  FFMA R36, R21, R45, R12 ;  /* 0x0000002d15247223 */ /* 0x010fe2000000000c */
[----:B------:R-:W-:-:S06]  /*1420*/  CS2R R20, SRZ ;  /* 0x0000000000147805 */ /* 0x000fcc000001ff00 */
[----:B------:R0:W3:Y:S01]  /*1430*/  @!P0 LDG.E.128 R20, desc[UR6][R38.64] ;  /* 0x0000000626148981 */ /* 0x0000e2000c1e1d00 */
[----:B------:R-:W-:-:S04]  /*1440*/  FADD R16, R17, -R13 ;  /* 0x8000000d11107221 */ /* 0x000fc80000000000 */
[----:B------:R-:W-:Y:S01]  /*1450*/  FFMA R37, R16, R45, R13 ;  /* 0x0000002d10257223 */ /* 0x000fe2000000000d */
[----:B------:R-:W-:Y:S01]  /*1460*/  FADD R13, R18, -R14 ;  /* 0x8000000e120d7221 */ /* 0x000fe20000000000 */
[----:B------:R-:W-:-:S03]  /*1470*/  FADD R12, R19, -R15 ;  /* 0x8000000f130c7221 */ /* 0x000fc60000000000 */
[-C--:B0-----:R-:W-:Y:S01]  /*1480*/  FFMA R38, R13, R45.reuse, R14 ;  /* 0x0000002d0d267223 */ /* 0x081fe2000000000e */
[-C--:B------:R-:W-:Y:S01]  /*1490*/  FFMA R39, R12, R45.reuse, R15 ;  /* 0x0000002d0c277223 */ /* 0x080fe2000000000f */
[--C-:B---3--:R-:W-:Y:S01]  /*14a0*/  FADD R13, R24, -R20.reuse ;  /* 0x80000014180d7221 */ /* 0x108fe20000000000 */
[----:B------:R-:W-:Y:S01]  /*14b0*/  FADD R12, R25, -R21 ;  /* 0x80000015190c7221 */ /* 0x000fe20000000000 */
[----:B------:R-:W-:Y:S02]  /*14c0*/  FADD R14, R27, -R23 ;  /* 0x800000171b0e7221 */ /* 0x000fe40000000000 */
[-C--:B------:R-:W-:Y:S01]  /*14d0*/  FFMA R40, R13, R45.reuse, R20 ;  /* 0x0000002d0d287223 */ /* 0x080fe20000000014 */
[--C-:B------:R-:W-:Y:S01]  /*14e0*/  FADD R13, R26, -R22.reuse ;  /* 0x800000161a0d7221 */ /* 0x100fe20000000000 */
[-C--:B------:R-:W-:Y:S01]  /*14f0*/  FFMA R41, R12, R45.reuse, R21 ;  /* 0x0000002d0c297223 */ /* 0x080fe20000000015 */
[----:B------:R-:W-:Y:S02]  /*1500*/  CS2R R20, SRZ ;  /* 0x0000000000147805 */ /* 0x000fe4000001ff00 */
[-C--:B------:R-:W-:Y:S01]  /*1510*/  FFMA R44, R13, R45.reuse, R22 ;  /* 0x0000002d0d2c7223 */ /* 0x080fe20000000016 */
[----:B------:R-:W-:Y:S01]  /*1520*/  FFMA R45, R14, R45, R23 ;  /* 0x0000002d0e2d7223 */ /* 0x000fe20000000017 */
[----:B------:R-:W-:-:S02]  /*1530*/  CS2R R22, SRZ ;  /* 0x0000000000167805 */ /* 0x000fc4000001ff00 */
[----:B------:R-:W-:Y:S02]  /*1540*/  CS2R R24, SRZ ;  /* 0x0000000000187805 */ /* 0x000fe4000001ff00 */
[----:B------:R-:W-:Y:S02]  /*1550*/  CS2R R26, SRZ ;  /* 0x00000000001a7805 */ /* 0x000fe4000001ff00 */
[----:B------:R-:W2:Y:S04]  /*1560*/  @!P3 LDG.E.128 R20, desc[UR6][R58.64] ;  /* 0x000000063a14b981 */ /* 0x000ea8000c1e1d00 */
[----:B------:R-:W2:Y:S01]  /*1570*/  @!P3 LDG.E.128 R24, desc[UR6][R46.64] ;  /* 0x000000062e18b981 */ /* 0x000ea2000c1e1d00 */
[----:B------:R-:W-:Y:S02]  /*1580*/  CS2R R16, SRZ ;  /* 0x0000000000107805 */ /* 0x000fe4000001ff00 */
[----:B------:R-:W-:-:S02]  /*1590*/  CS2R R18, SRZ ;  /* 0x0000000000127805 */ /* 0x000fc4000001ff00 */
[----:B------:R-:W-:-:S04]  /*15a0*/  CS2R R14, SRZ ;  /* 0x00000000000e7805 */ /* 0x000fc8000001ff00 */
[----:B------:R0:W3:Y:S01]  /*15b0*/  @!P3 LDG.E.128 R16, desc[UR6][R52.64] ;  /* 0x000000063410b981 */ /* 0x0000e2000c1e1d00 */
[----:B--2---:R-:W-:Y:S01]  /*15c0*/  FADD R13, R24, -R20 ;  /* 0x80000014180d7221 */ /* 0x004fe20000000000 */
[----:B------:R-:W-:-:S03]  /*15d0*/  FADD R12, R25, -R21 ;  /* 0x80000015190c7221 */ /* 0x000fc60000000000 */
[-C--:B------:R-:W-:Y:S01]  /*15e0*/  FFMA R46, R13, R31.reuse, R20 ;  /* 0x0000001f0d2e7223 */ /* 0x080fe20000000014 */
[----:B------:R-:W-:Y:S01]  /*15f0*/  FADD R13, R26, -R22 ;  /* 0x800000161a0d7221 */ /* 0x000fe20000000000 */
[----:B------:R-:W-:-:S03]  /*1600*/  FFMA R47, R12, R31, R21 ;  /* 0x0000001f0c2f7223 */ /* 0x000fc60000000015 */
[----:B0-----:R-:W-:Y:S01]  /*1610*/  FFMA R52, R13, R31, R22 ;  /* 0x0000001f0d347223 */ /* 0x001fe20000000016 */
[----:B------:R-:W-:-:S06]  /*1620*/  CS2R R12, SRZ ;  /* 0x00000000000c7805 */ /* 0x000fcc000001ff00 */
[----:B------:R-:W3:Y:S01]  /*1630*/  @!P3 LDG.E.128 R12, desc[UR6][R56.64] ;  /* 0x00000006380cb981 */ /* 0x000ee2000c1e1d00 */
[--C-:B------:R-:W-:Y:S01]  /*1640*/  FADD R20, R27, -R23.reuse ;  /* 0x800000171b147221 */ /* 0x100fe20000000000 */
[----:B------:R-:W-:Y:S02]  /*1650*/  CS2R R24, SRZ ;  /* 0x0000000000187805 */ /* 0x000fe4000001ff00 */
[----:B------:R-:W-:Y:S01]  /*1660*/  CS2R R26, SRZ ;  /* 0x00000000001a7805 */ /* 0x000fe2000001ff00 */
[----:B------:R-:W-:Y:S01]  /*1670*/  FFMA R53, R20, R31, R23 ;  /* 0x0000001f14357223 */ /* 0x000fe20000000017 */
[----:B------:R-:W-:-:S04]  /*1680*/  CS2R R22, SRZ ;  /* 0x0000000000167805 */ /* 0x000fc8000001ff00 */
[----:B------:R-:W2:Y:S01]  /*1690*/  @!P2 LDG.E.128 R24, desc[UR6][R50.64] ;  /* 0x000000063218a981 */ /* 0x000ea2000c1e1d00 */
[----:B---3--:R-:W-:-:S04]  /*16a0*/  FADD R21, R12, -R16 ;  /* 0x800000100c157221 */ /* 0x008fc80000000000 */
[----:B------:R-:W-:Y:S01]  /*16b0*/  FFMA R56, R21, R31, R16 ;  /* 0x0000001f15387223 */ /* 0x000fe20000000010 */
[----:B------:R-:W-:-:S06]  /*16c0*/  CS2R R20, SRZ ;  /* 0x0000000000147805 */ /* 0x000fcc000001ff00 */
[----:B------:R0:W2:Y:S01]  /*16d0*/  @!P2 LDG.E.128 R20, desc[UR6][R54.64] ;  /* 0x000000063614a981 */ /* 0x0000a2000c1e1d00 */
[----:B------:R-:W-:Y:S01]  /*16e0*/  FADD R12, R13, -R17 ;  /* 0x800000110d0c7221 */ /* 0x000fe20000000000 */
[----:B------:R-:W-:-:S03]  /*16f0*/  FADD R13, R14, -R18 ;  /* 0x800000120e0d7221 */ /* 0x000fc60000000000 */
[-C--:B0-----:R-:W-:Y:S01]  /*1700*/  FFMA R54, R12, R31.reuse, R17 ;  /* 0x0000001f0c367223 */ /* 0x081fe20000000011 */
[--C-:B------:R-:W-:Y:S01]  /*1710*/  FADD R12, R15, -R19.reuse ;  /* 0x800000130f0c7221 */ /* 0x100fe20000000000 */
[-C--:B------:R-:W-:Y:S01]  /*1720*/  FFMA R55, R13, R31.reuse, R18 ;  /* 0x0000001f0d377223 */ /* 0x080fe20000000012 */
[----:B------:R-:W-:Y:S02]  /*1730*/  CS2R R14, SRZ ;  /* 0x00000000000e7805 */ /* 0x000fe4000001ff00 */
[----:B------:R-:W-:Y:S01]  /*1740*/  FFMA R31, R12, R31, R19 ;  /* 0x0000001f0c1f7223 */ /* 0x000fe20000000013 */
[----:B------:R-:W-:Y:S02]  /*1750*/  CS2R R12, SRZ ;  /* 0x00000000000c7805 */ /* 0x000fe4000001ff00 */
[----:B------:R-:W-:-:S04]  /*1760*/  CS2R R18, SRZ ;  /* 0x0000000000127805 */ /* 0x000fc8000001ff00 */
[----:B------:R-:W3:Y:S01]  /*1770*/  @!P2 LDG.E.128 R12, desc[UR6][R48.64] ;  /* 0x00000006300ca981 */ /* 0x000ee2000c1e1d00 */
[----:B--2---:R-:W-:Y:S01]  /*1780*/  FADD R17, R24, -R20 ;  /* 0x8000001418117221 */ /* 0x004fe20000000000 */
[----:B------:R-:W-:-:S03]  /*1790*/  FADD R16, R25, -R21 ;  /* 0x8000001519107221 */ /* 0x000fc60000000000 */
[-C--:B------:R-:W-:Y:S01]  /*17a0*/  FFMA R24, R17, R3.reuse, R20 ;  /* 0x0000000311187223 */ /* 0x080fe20000000014 */
[----:B------:R-:W-:Y:S01]  /*17b0*/  FFMA R25, R16, R3, R21 ;  /* 0x0000000310197223 */ /* 0x000fe20000000015 */
[----:B------:R-:W-:Y:S01]  /*17c0*/  CS2R R16, SRZ ;  /* 0x0000000000107805 */ /* 0x000fe2000001ff00 */
[----:B------:R-:W0:Y:S05]  /*17d0*/  LDC.64 R20, c[0x0][0x250] ;  /* 0x00009400ff147b82 */ /* 0x000e2a0000000a00 */
[----:B------:R-:W3:Y:S01]  /*17e0*/  @!P2 LDG.E.128 R16, desc[UR6][R42.64] ;  /* 0x000000062a10a981 */ /* 0x000ee2000c1e1d00 */
[----:B0-----:R-:W-:-:S06]  /*17f0*/  IMAD.WIDE R20, R6, 0x4, R20 ;  /* 0x0000000406147825 */ /* 0x001fcc00078e0214 */
[----:B------:R0:W2:Y:S01]  /*1800*/  LDG.E.EL R20, desc[UR6][R20.64] ;  /* 0x0000000614147981 */ /* 0x0000a2000c2e1900 */
[----:B------:R-:W-:Y:S01]  /*1810*/  FADD R32, -R11, R32 ;  /* 0x000000200b207221 */ /* 0x000fe20000000100 */
[----:B------:R-:W-:-:S03]  /*1820*/  FADD R33, -R28, R33 ;  /* 0x000000211c217221 */ /* 0x000fc60000000100 */
[-C--:B------:R-:W-:Y:S01]  /*1830*/  FFMA R11, R32, R0.reuse, R11 ;  /* 0x00000000200b7223 */ /* 0x080fe2000000000b */
[----:B------:R-:W-:Y:S02]  /*1840*/  FFMA R28, R33, R0, R28 ;  /* 0x00000000211c7223 */ /* 0x000fe4000000001c */
[----:B------:R-:W1:Y:S01]  /*1850*/  LDC.64 R32, c[0x0][0x210] ;  /* 0x00008400ff207b82 */ /* 0x000e620000000a00 */
[----:B------:R-:W-:Y:S01]  /*1860*/  FADD R34, -R29, R34 ;  /* 0x000000221d227221 */ /* 0x000fe20000000100 */
[----:B------:R-:W-:-:S03]  /*1870*/  FADD R35, -R30, R35 ;  /* 0x000000231e237221 */ /* 0x000fc60000000100 */
[-C--:B------:R-:W-:Y:S01]  /*1880*/  FFMA R29, R34, R0.reuse, R29 ;  /* 0x00000000221d7223 */ /* 0x080fe2000000001d */
[----:B------:R-:W-:Y:S01]  /*1890*/  FFMA R0, R35, R0, R30 ;  /* 0x0000000023007223 */ /* 0x000fe2000000001e */
[----:B------:R-:W-:Y:S01]  /*18a0*/  FADD R35, -R36, R40 ;  /* 0x0000002824237221 */ /* 0x000fe20000000100 */
[----:B------:R-:W-:Y:S01]  /*18b0*/  FADD R30, -R37, R41 ;  /* 0x00000029251e7221 */ /* 0x000fe20000000100 */
[----:B------:R-:W-:Y:S02]  /*18c0*/  FADD R41, -R38, R44 ;  /* 0x0000002c26297221 */ /* 0x000fe40000000100 */
[-C--:B------:R-:W-:Y:S01]  /*18d0*/  FFMA R6, R35, R8.reuse, R36 ;  /* 0x0000000823067223 */ /* 0x080fe20000000024 */
[----:B------:R-:W-:Y:S01]  /*18e0*/  FADD R35, -R46, R56 ;  /* 0x000000382e237221 */ /* 0x000fe20000000100 */
[----:B------:R-:W-:Y:S01]  /*18f0*/  FADD R34, -R39, R45 ;  /* 0x0000002d27227221 */ /* 0x000fe20000000100 */
[-C--:B0-----:R-:W-:Y:S01]  /*1900*/  FFMA R21, R30, R8.reuse, R37 ;  /* 0x000000081e157223 */ /* 0x081fe20000000025 */
[----:B------:R-:W-:Y:S01]  /*1910*/  FFMA R30, R41, R8, R38 ;  /* 0x00000008291e7223 */ /* 0x000fe20000000026 */
[----:B------:R-:W-:Y:S01]  /*1920*/  FFMA R48, R35, R10, R46 ;  /* 0x0000000a23307223 */ /* 0x000fe2000000002e */
[----:B------:R-:W-:Y:S01]  /*1930*/  FADD R54, -R47, R54 ;  /* 0x000000362f367221 */ /* 0x000fe20000000100 */
[----:B------:R-:W-:Y:S01]  /*1940*/  FADD R55, -R52, R55 ;  /* 0x0000003734377221 */ /* 0x000fe20000000100 */
[----:B------:R-:W-:Y:S01]  /*1950*/  FFMA R8, R34, R8, R39 ;  /* 0x0000000822087223 */ /* 0x000fe20000000027 */
[----:B------:R-:W-:Y:S01]  /*1960*/  FADD R35, R26, -R22 ;  /* 0x800000161a237221 */ /* 0x000fe20000000000 */
[----:B------:R-:W-:Y:S01]  /*1970*/  FADD R56, R27, -R23 ;  /* 0x800000171b387221 */ /* 0x000fe20000000000 */
[----:B------:R-:W-:Y:S01]  /*1980*/  FADD R34, -R53, R31 ;  /* 0x0000001f35227221 */ /* 0x000fe20000000100 */
[----:B------:R-:W-:Y:S01]  /*1990*/  HFMA2.MMA R44, -RZ, RZ, 0, 0 ;  /* 0x00000000ff2c7435 */ /* 0x000fe200000001ff */
[-C--:B------:R-:W-:Y:S01]  /*19a0*/  FFMA R49, R54, R10.reuse, R47 ;  /* 0x0000000a36317223 */ /* 0x080fe2000000002f */
[-C--:B------:R-:W-:Y:S01]  /*19b0*/  FFMA R52, R55, R10.reuse, R52 ;  /* 0x0000000a37347223 */ /* 0x080fe20000000034 */
[----:B------:R-:W-:Y:S01]  /*19c0*/  FFMA R56, R56, R3, R23 ;  /* 0x0000000338387223 */ /* 0x000fe20000000017 */
[----:B------:R-:W-:Y:S01]  /*19d0*/  FFMA R10, R34, R10, R53 ;  /* 0x0000000a220a7223 */ /* 0x000fe20000000035 */
[----:B-1----:R-:W-:Y:S01]  /*19e0*/  IMAD.WIDE R26, R2, 0x4, R32 ;  /* 0x00000004021a7825 */ /* 0x002fe200078e0220 */
[----:B------:R-:W-:-:S02]  /*19f0*/  MOV R34, RZ ;  /* 0x000000ff00227202 */ /* 0x000fc40000000f00 */
[----:B------:R-:W-:Y:S02]  /*1a00*/  CS2R R36, SRZ ;  /* 0x0000000000247805 */ /* 0x000fe4000001ff00 */
[----:B------:R-:W-:Y:S01]  /*1a10*/  CS2R R38, SRZ ;  /* 0x0000000000267805 */ /* 0x000fe2000001ff00 */
[--C-:B------:R-:W-:Y:S01]  /*1a20*/  IMAD.WIDE R50, R7, 0x4, R32.reuse ;  /* 0x0000000407327825 */ /* 0x100fe200078e0220 */
[----:B------:R-:W-:Y:S02]  /*1a30*/  CS2R R40, SRZ ;  /* 0x0000000000287805 */ /* 0x000fe4000001ff00 */
[----:B------:R-:W-:Y:S02]  /*1a40*/  CS2R R42, SRZ ;  /* 0x00000000002a7805 */ /* 0x000fe4000001ff00 */
[----:B------:R-:W-:Y:S01]  /*1a50*/  CS2R R46, SRZ ;  /* 0x00000000002e7805 */ /* 0x000fe2000001ff00 */
[----:B------:R-:W-:Y:S01]  /*1a60*/  IMAD.WIDE R54, R9, 0x4, R32 ;  /* 0x0000000409367825 */ /* 0x000fe200078e0220 */
[----:B------:R-:W4:Y:S03]  /*1a70*/  @!P0 LDG.E.EL.128 R36, desc[UR6][R26.64] ;  /* 0x000000061a248981 */ /* 0x000f26000c2e1d00 */
[----:B------:R-:W-:Y:S01]  /*1a80*/  IMAD.MOV.U32 R45, RZ, RZ, RZ ;  /* 0x000000ffff2d7224 */ /* 0x000fe200078e00ff */
[----:B------:R-:W5:Y:S05]  /*1a90*/  @!P3 LDG.E.EL.128 R40, desc[UR6][R50.64] ;  /* 0x000000063228b981 */ /* 0x000f6a000c2e1d00 */
[----:B------:R-:W5:Y:S01]  /*1aa0*/  @!P2 LDG.E.EL.128 R44, desc[UR6][R54.64] ;  /* 0x00000006362ca981 */ /* 0x000f62000c2e1d00 */
[----:B------:R-:W0:Y:S01]  /*1ab0*/  S2UR UR5, SR_CgaCtaId ;  /* 0x00000000000579c3 */ /* 0x000e220000008800 */
[----:B---3--:R-:W-:Y:S01]  /*1ac0*/  FADD R31, R16, -R12 ;  /* 0x8000000c101f7221 */ /* 0x008fe20000000000 */
[----:B------:R-:W-:Y:S01]  /*1ad0*/  FFMA R16, R35, R3, R22 ;  /* 0x0000000323107223 */ /* 0x000fe20000000016 */
[----:B------:R-:W-:Y:S01]  /*1ae0*/  IMAD.WIDE R22, R4, 0x4, R32 ;  /* 0x0000000404167825 */ /* 0x000fe200078e0220 */
[----:B------:R-:W-:-:S03]  /*1af0*/  CS2R R32, SRZ ;  /* 0x0000000000207805 */ /* 0x000fc6000001ff00 */
[----:B------:R-:W-:-:S06]  /*1b00*/  IMAD.MOV.U32 R35, RZ, RZ, RZ ;  /* 0x000000ffff237224 */ /* 0x000fcc00078e00ff */
[----:B------:R-:W3:Y:S01]  /*1b10*/  @!P1 LDG.E.EL.128 R32, desc[UR6][R22.64] ;  /* 0x0000000616209981 */ /* 0x000ee2000c2e1d00 */
[----:B------:R-:W-:Y:S02]  /*1b20*/  FFMA R31, R31, R3, R12 ;  /* 0x000000031f1f7223 */ /* 0x000fe4000000000c */
[----:B------:R-:W1:Y:S01]  /*1b30*/  S2R R12, SR_TID.X ;  /* 0x00000000000c7919 */ /* 0x000e620000002100 */
[----:B------:R-:W-:Y:S02]  /*1b40*/  UMOV UR4, 0x400 ;  /* 0x0000040000047882 */ /* 0x000fe40000000000 */
[----:B0-----:R-:W-:Y:S01]  /*1b50*/  UPRMT UR4, UR5, 0x654, UR4 ;  /* 0x0000065405047896 */ /* 0x001fe20008000004 */
[----:B------:R-:W-:Y:S01]  /*1b60*/  FADD R2, R17, -R13 ;  /* 0x8000000d11027221 */ /* 0x000fe20000000000 */
[----:B-1----:R-:W-:-:S04]  /*1b70*/  LOP3.LUT R9, R12, 0xff, RZ, 0xc0, !PT ;  /* 0x000000ff0c097812 */ /* 0x002fc800078ec0ff */
[----:B------:R-:W-:-:S05]  /*1b80*/  LEA R9, R9, UR4, 0x2 ;  /* 0x0000000409097c11 */ /* 0x000fca000f8e10ff */
[----:B--2---:R-:W-:Y:S01]  /*1b90*/  STS [R9], R20 ;  /* 0x0000001409007388 */ /* 0x004fe20000000800 */
[----:B------:R-:W-:-:S04]  /*1ba0*/  SHF.L.U32 R12, R12, 0x2, RZ ;  /* 0x000000020c0c7819 */ /* 0x000fc800000006ff */
[----:B------:R-:W-:Y:S01]  /*1bb0*/  LOP3.LUT R12, R12, 0xfc, RZ, 0xc0, !PT ;  /* 0x000000fc0c0c7812 */ /* 0x000fe200078ec0ff */
[--C-:B------:R-:W-:Y:S01]  /*1bc0*/  FADD R7, R18, -R14.reuse ;  /* 0x8000000e12077221 */ /* 0x100fe20000000000 */
[----:B------:R-:W-:Y:S02]  /*1bd0*/  FADD R4, R19, -R15 ;  /* 0x8000000f13047221 */ /* 0x000fe40000000000 */
[----:B------:R-:W-:Y:S01]  /*1be0*/  LEA R12, R12, UR4, 0x2 ;  /* 0x000000040c0c7c11 */ /* 0x000fe2000f8e10ff */
[-C--:B------:R-:W-:Y:S01]  /*1bf0*/  FFMA R2, R2, R3.reuse, R13 ;  /* 0x0000000302027223 */ /* 0x080fe2000000000d */
[-C--:B------:R-:W-:Y:S01]  /*1c00*/  FFMA R7, R7, R3.reuse, R14 ;  /* 0x0000000307077223 */ /* 0x080fe2000000000e */
[----:B------:R-:W-:Y:S01]  /*1c10*/  FFMA R3, R4, R3, R15 ;  /* 0x0000000304037223 */ /* 0x000fe2000000000f */
[----:B------:R-:W-:Y:S06]  /*1c20*/  BAR.SYNC.DEFER_BLOCKING 0x0 ;  /* 0x0000000000007b1d */ /* 0x000fec0000010000 */
[----:B------:R-:W4:Y:S01]  /*1c30*/  LDS.128 R12, [R12] ;  /* 0x000000000c0c7984 */ /* 0x000f220000000c00 */
[----:B------:R-:W-:Y:S01]  /*1c40*/  FADD R2, -R25, R2 ;  /* 0x0000000219027221 */ /* 0x000fe20000000100 */
[----:B------:R-:W-:Y:S01]  /*1c50*/  FADD R31, -R24, R31 ;  /* 0x0000001f181f7221 */ /* 0x000fe20000000100 */
[----:B------:R-:W-:Y:S01]  /*1c60*/  FADD R7, -R16, R7 ;  /* 0x0000000710077221 */ /* 0x000fe20000000100 */
[----:B------:R-:W-:Y:S01]  /*1c70*/  FADD R3, -R56, R3 ;  /* 0x0000000338037221 */ /* 0x000fe20000000100 */
[-C--:B------:R-:W-:Y:S01]  /*1c80*/  FFMA R25, R2, R5.reuse, R25 ;  /* 0x0000000502197223 */ /* 0x080fe20000000019 */
[-C--:B------:R-:W-:Y:S01]  /*1c90*/  FFMA R24, R31, R5.reuse, R24 ;  /* 0x000000051f187223 */ /* 0x080fe20000000018 */
[-C--:B------:R-:W-:Y:S01]  /*1ca0*/  FFMA R2, R7, R5.reuse, R16 ;  /* 0x0000000507027223 */ /* 0x080fe20000000010 */
[----:B------:R-:W-:Y:S01]  /*1cb0*/  FFMA R5, R3, R5, R56 ;  /* 0x0000000503057223 */ /* 0x000fe20000000038 */
[C---:B----4-:R-:W-:Y:S01]  /*1cc0*/  FADD R7, R12.reuse, R36 ;  /* 0x000000240c077221 */ /* 0x050fe20000000000 */
[C---:B-----5:R-:W-:Y:S01]  /*1cd0*/  FADD R53, R12.reuse, R40 ;  /* 0x000000280c357221 */ /* 0x060fe20000000000 */
[----:B------:R-:W-:Y:S01]  /*1ce0*/  FADD R3, R12, R44 ;  /* 0x0000002c0c037221 */ /* 0x000fe20000000000 */
[C---:B------:R-:W-:Y:S01]  /*1cf0*/  FADD R20, R13.reuse, R41 ;  /* 0x000000290d147221 */ /* 0x040fe20000000000 */
[----:B------:R-:W-:Y:S01]  /*1d00*/  FADD R4, R13, R45 ;  /* 0x0000002d0d047221 */ /* 0x000fe20000000000 */
[----:B------:R-:W-:Y:S01]  /*1d10*/  FADD R9, R14, R38 ;  /* 0x000000260e097221 */ /* 0x000fe20000000000 */
[----:B------:R-:W-:-:S03]  /*1d20*/  FADD R31, R15, R39 ;  /* 0x000000270f1f7221 */ /* 0x000fc60000000000 */
[----:B------:R-:W-:Y:S01]  /*1d30*/  FADD R30, R30, R9 ;  /* 0x000000091e1e7221 */ /* 0x000fe20000000000 */
[----:B------:R-:W-:Y:S01]  /*1d40*/  FADD R31, R8, R31 ;  /* 0x0000001f081f7221 */ /* 0x000fe20000000000 */
[----:B------:R-:W-:Y:S01]  /*1d50*/  FADD R8, R24, R3 ;  /* 0x0000000318087221 */ /* 0x000fe20000000000 */
[----:B------:R-:W-:Y:S01]  /*1d60*/  FADD R9, R25, R4 ;  /* 0x0000000419097221 */ /* 0x000fe20000000000 */
[----:B---3--:R-:W-:Y:S01]  /*1d70*/  FADD R16, R12, R32 ;  /* 0x000000200c107221 */ /* 0x008fe20000000000 */
[----:B------:R-:W-:Y:S01]  /*1d80*/  FADD R17, R13, R33 ;  /* 0x000000210d117221 */ /* 0x000fe20000000000 */
[C---:B------:R-:W-:Y:S01]  /*1d90*/  FADD R18, R14.reuse, R34 ;  /* 0x000000220e127221 */ /* 0x040fe20000000000 */
[----:B------:R-:W-:Y:S01]  /*1da0*/  FADD R19, R15, R35 ;  /* 0x000000230f137221 */ /* 0x000fe20000000000 */
[----:B------:R-:W-:Y:S01]  /*1db0*/  FADD R12, R13, R37 ;  /* 0x000000250d0c7221 */ /* 0x000fe20000000000 */
[----:B------:R-:W-:Y:S01]  /*1dc0*/  FADD R13, R14, R42 ;  /* 0x0000002a0e0d7221 */ /* 0x000fe20000000000 */
[----:B------:R-:W-:Y:S01]  /*1dd0*/  FADD R35, R15, R43 ;  /* 0x0000002b0f237221 */ /* 0x000fe20000000000 */
[----:B------:R-:W-:Y:S01]  /*1de0*/  FADD R16, R11, R16 ;  /* 0x000000100b107221 */ /* 0x000fe20000000000 */
[----:B------:R-:W-:Y:S01]  /*1df0*/  FADD R17, R28, R17 ;  /* 0x000000111c117221 */ /* 0x000fe20000000000 */
[----:B------:R-:W-:Y:S01]  /*1e00*/  FADD R18, R29, R18 ;  /* 0x000000121d127221 */ /* 0x000fe20000000000 */
[----:B------:R-:W-:Y:S01]  /*1e10*/  FADD R19, R0, R19 ;  /* 0x0000001300137221 */ /* 0x000fe20000000000 */
[----:B------:R-:W-:Y:S01]  /*1e20*/  BAR.SYNC.DEFER_BLOCKING 0x0 ;  /* 0x0000000000007b1d */ /* 0x000fe20000010000 */
[----:B------:R-:W-:Y:S01]  /*1e30*/  FADD R28, R6, R7 ;  /* 0x00000007061c7221 */ /* 0x000fe20000000000 */
[----:B------:R-:W-:Y:S01]  /*1e40*/  FADD R29, R21, R12 ;  /* 0x0000000c151d7221 */ /* 0x000fe20000000000 */
[----:B------:R-:W-:Y:S01]  /*1e50*/  FADD R32, R48, R53 ;  /* 0x0000003530207221 */ /* 0x000fe20000000000 */
[----:B------:R-:W-:Y:S01]  /*1e60*/  FADD R33, R49, R20 ;  /* 0x0000001431217221 */ /* 0x000fe20000000000 */
[----:B------:R-:W-:Y:S01]  /*1e70*/  FADD R34, R52, R13 ;  /* 0x0000000d34227221 */ /* 0x000fe20000000000 */
[----:B------:R-:W-:Y:S01]  /*1e80*/  FADD R35, R10, R35 ;  /* 0x000000230a237221 */ /* 0x000fe20000000000 */
[----:B------:R-:W-:Y:S01]  /*1e90*/  FADD R37, R14, R46 ;  /* 0x0000002e0e257221 */ /* 0x000fe20000000000 */
[----:B------:R-:W-:-:S03]  /*1ea0*/  FADD R0, R15, R47 ;  /* 0x0000002f0f007221 */ /* 0x000fc60000000000 */
[----:B------:R-:W-:Y:S01]  /*1eb0*/  FADD R10, R2, R37 ;  /* 0x00000025020a7221 */ /* 0x000fe20000000000 */
[----:B------:R-:W-:Y:S01]  /*1ec0*/  FADD R11, R5, R0 ;  /* 0x00000000050b7221 */ /* 0x000fe20000000000 */
[----:B------:R0:W-:Y:S04]  /*1ed0*/  @!P1 STG.E.128 desc[UR6][R22.64], R16 ;  /* 0x0000001016009986 */ /* 0x0001e8000c101d06 */
[----:B------:R0:W-:Y:S04]  /*1ee0*/  @!P0 STG.E.128 desc[UR6][R26.64], R28 ;  /* 0x0000001c1a008986 */ /* 0x0001e8000c101d06 */
[----:B------:R0:W-:Y:S02]  /*1ef0*/  @!P3 STG.E.128 desc[UR6][R50.64], R32 ;  /* 0x000000203200b986 */ /* 0x0001e4000c101d06 */
[----:B0-----:R-:W-:Y:S05]  /*1f00*/  @P2 EXIT ;  /* 0x000000000000294d */ /* 0x001fea0003800000 */
[----:B------:R-:W-:Y:S01]  /*1f10*/  STG.E.128 desc[UR6][R54.64], R8 ;  /* 0x0000000836007986 */ /* 0x000fe2000c101d06 */
[----:B------:R-:W-:Y:S05]  /*1f20*/  EXIT ;  /* 0x000000000000794d */ /* 0x000fea0003800000 */
.L_x_0:
[----:B------:R-:W-:-:S00]  /*1f30*/  BRA `(.L_x_0) ;  /* 0xfffffffc00fc7947 */ /* 0x000fc0000383ffff */
[----:B------:R-:W-:-:S00]  /*1f40*/  NOP ;  /* 0x0000000000007918 */ /* 0x000fc00000000000 */
        /* <DEDUP_REMOVED lines=11> */
.L_x_1:


//--------------------- .nv.shared.triton_poi_fused__unsafe_index_add_convolution_mul_sub_28 --------------------------
	.section	.nv.shared.triton_poi_fused__unsafe_index_add_convolution_mul_sub_28,"aw",@nobits
	.sectionflags	@""
	.align	16
	.zero		1024


//--------------------- .nv.constant0.triton_poi_fused__unsafe_index_add_convolution_mul_sub_28 --------------------------
	.section	.nv.constant0.triton_poi_fused__unsafe_index_add_convolution_mul_sub_28,"a",@progbits
	.sectionflags	@""
	.align	4
.nv.constant0.triton_poi_fused__unsafe_index_add_convolution_mul_sub_28:
	.zero		608
